//
// Generated by NVIDIA NVVM Compiler
//
// Compiler Build ID: CL-36424714
// Cuda compilation tools, release 13.0, V13.0.88
// Based on NVVM 20.0.0
//

.version 9.0
.target sm_100
.address_size 64

	// .globl	_Z19initializePageranksP6vertexi
// _ZZ11convergenceP6vertexPfiE4sums has been demoted

.visible .entry _Z19initializePageranksP6vertexi(
	.param .u64 .ptr .align 1 _Z19initializePageranksP6vertexi_param_0,
	.param .u32 _Z19initializePageranksP6vertexi_param_1
)
{
	.reg .pred 	%p<2>;
	.reg .b32 	%r<7>;
	.reg .b32 	%f<3>;
	.reg .b64 	%rd<5>;

	ld.param.u64 	%rd1, [_Z19initializePageranksP6vertexi_param_0];
	ld.param.u32 	%r2, [_Z19initializePageranksP6vertexi_param_1];
	mov.u32 	%r3, %ctaid.x;
	mov.u32 	%r4, %ntid.x;
	mov.u32 	%r5, %tid.x;
	mad.lo.s32 	%r1, %r3, %r4, %r5;
	setp.ge.s32 	%p1, %r1, %r2;
	@%p1 bra 	$L__BB0_2;
	cvta.to.global.u64 	%rd2, %rd1;
	cvt.rn.f32.s32 	%f1, %r2;
	rcp.rn.f32 	%f2, %f1;
	mul.wide.s32 	%rd3, %r1, 24;
	add.s64 	%rd4, %rd2, %rd3;
	st.global.f32 	[%rd4+4], %f2;
	mov.b32 	%r6, 0;
	st.global.u32 	[%rd4+8], %r6;
$L__BB0_2:
	ret;

}
	// .globl	_Z17addToNextPagerankP6vertexPfi
.visible .entry _Z17addToNextPagerankP6vertexPfi(
	.param .u64 .ptr .align 1 _Z17addToNextPagerankP6vertexPfi_param_0,
	.param .u64 .ptr .align 1 _Z17addToNextPagerankP6vertexPfi_param_1,
	.param .u32 _Z17addToNextPagerankP6vertexPfi_param_2
)
{
	.reg .pred 	%p<4>;
	.reg .b32 	%r<14>;
	.reg .b32 	%f<7>;
	.reg .b64 	%rd<12>;
	.reg .b64 	%fd<7>;

	ld.param.u64 	%rd2, [_Z17addToNextPagerankP6vertexPfi_param_0];
	ld.param.u64 	%rd3, [_Z17addToNextPagerankP6vertexPfi_param_1];
	ld.param.u32 	%r7, [_Z17addToNextPagerankP6vertexPfi_param_2];
	mov.u32 	%r8, %ctaid.x;
	mov.u32 	%r9, %ntid.x;
	mov.u32 	%r10, %tid.x;
	mad.lo.s32 	%r1, %r8, %r9, %r10;
	setp.ge.s32 	%p1, %r1, %r7;
	@%p1 bra 	$L__BB1_5;
	cvta.to.global.u64 	%rd4, %rd2;
	mul.wide.s32 	%rd5, %r1, 24;
	add.s64 	%rd6, %rd4, %rd5;
	add.s64 	%rd1, %rd6, 12;
	ld.global.u32 	%r12, [%rd6+12];
	setp.eq.s32 	%p2, %r12, 0;
	@%p2 bra 	$L__BB1_4;
	mov.b32 	%r13, 0;
$L__BB1_3:
	ld.global.u64 	%rd7, [%rd1+4];
	mul.wide.u32 	%rd8, %r13, 8;
	add.s64 	%rd9, %rd7, %rd8;
	ld.u64 	%rd10, [%rd9];
	ld.global.f32 	%f1, [%rd1+-8];
	cvt.f64.f32 	%fd1, %f1;
	mul.f64 	%fd2, %fd1, 0d3FEB333333333333;
	cvt.rn.f64.u32 	%fd3, %r12;
	div.rn.f64 	%fd4, %fd2, %fd3;
	cvt.rn.f32.f64 	%f2, %fd4;
	atom.add.f32 	%f3, [%rd10+8], %f2;
	add.s32 	%r13, %r13, 1;
	ld.global.u32 	%r12, [%rd1];
	setp.lt.u32 	%p3, %r13, %r12;
	@%p3 bra 	$L__BB1_3;
	bra.uni 	$L__BB1_5;
$L__BB1_4:
	ld.global.f32 	%f4, [%rd1+-8];
	cvt.f64.f32 	%fd5, %f4;
	mul.f64 	%fd6, %fd5, 0d3FEB333333333333;
	cvt.rn.f32.f64 	%f5, %fd6;
	cvta.to.global.u64 	%rd11, %rd3;
	atom.global.add.f32 	%f6, [%rd11], %f5;
$L__BB1_5:
	ret;

}
	// .globl	_Z25finalPagerankForIterationP6vertexif
.visible .entry _Z25finalPagerankForIterationP6vertexif(
	.param .u64 .ptr .align 1 _Z25finalPagerankForIterationP6vertexif_param_0,
	.param .u32 _Z25finalPagerankForIterationP6vertexif_param_1,
	.param .f32 _Z25finalPagerankForIterationP6vertexif_param_2
)
{
	.reg .pred 	%p<2>;
	.reg .b32 	%r<6>;
	.reg .b32 	%f<5>;
	.reg .b64 	%rd<5>;
	.reg .b64 	%fd<7>;

	ld.param.u64 	%rd1, [_Z25finalPagerankForIterationP6vertexif_param_0];
	ld.param.u32 	%r2, [_Z25finalPagerankForIterationP6vertexif_param_1];
	ld.param.f32 	%f1, [_Z25finalPagerankForIterationP6vertexif_param_2];
	mov.u32 	%r3, %ctaid.x;
	mov.u32 	%r4, %ntid.x;
	mov.u32 	%r5, %tid.x;
	mad.lo.s32 	%r1, %r3, %r4, %r5;
	setp.ge.s32 	%p1, %r1, %r2;
	@%p1 bra 	$L__BB2_2;
	cvta.to.global.u64 	%rd2, %rd1;
	cvt.f64.f32 	%fd1, %f1;
	add.f64 	%fd2, %fd1, 0d3FC3333333333334;
	cvt.rn.f32.s32 	%f2, %r2;
	cvt.f64.f32 	%fd3, %f2;
	div.rn.f64 	%fd4, %fd2, %fd3;
	mul.wide.s32 	%rd3, %r1, 24;
	add.s64 	%rd4, %rd2, %rd3;
	ld.global.f32 	%f3, [%rd4+8];
	cvt.f64.f32 	%fd5, %f3;
	add.f64 	%fd6, %fd4, %fd5;
	cvt.rn.f32.f64 	%f4, %fd6;
	st.global.f32 	[%rd4+8], %f4;
$L__BB2_2:
	ret;

}
	// .globl	_Z20setPageranksFromNextP6vertexi
.visible .entry _Z20setPageranksFromNextP6vertexi(
	.param .u64 .ptr .align 1 _Z20setPageranksFromNextP6vertexi_param_0,
	.param .u32 _Z20setPageranksFromNextP6vertexi_param_1
)
{
	.reg .pred 	%p<2>;
	.reg .b32 	%r<7>;
	.reg .b32 	%f<2>;
	.reg .b64 	%rd<5>;

	ld.param.u64 	%rd1, [_Z20setPageranksFromNextP6vertexi_param_0];
	ld.param.u32 	%r2, [_Z20setPageranksFromNextP6vertexi_param_1];
	mov.u32 	%r3, %ctaid.x;
	mov.u32 	%r4, %ntid.x;
	mov.u32 	%r5, %tid.x;
	mad.lo.s32 	%r1, %r3, %r4, %r5;
	setp.ge.s32 	%p1, %r1, %r2;
	@%p1 bra 	$L__BB3_2;
	cvta.to.global.u64 	%rd2, %rd1;
	mul.wide.s32 	%rd3, %r1, 24;
	add.s64 	%rd4, %rd2, %rd3;
	ld.global.f32 	%f1, [%rd4+8];
	st.global.f32 	[%rd4+4], %f1;
	mov.b32 	%r6, 0;
	st.global.u32 	[%rd4+8], %r6;
$L__BB3_2:
	ret;

}
	// .globl	_Z11convergenceP6vertexPfi
.visible .entry _Z11convergenceP6vertexPfi(
	.param .u64 .ptr .align 1 _Z11convergenceP6vertexPfi_param_0,
	.param .u64 .ptr .align 1 _Z11convergenceP6vertexPfi_param_1,
	.param .u32 _Z11convergenceP6vertexPfi_param_2
)
{
	.reg .pred 	%p<17>;
	.reg .b32 	%r<25>;
	.reg .b32 	%f<46>;
	.reg .b64 	%rd<13>;
	// demoted variable
	.shared .align 4 .b8 _ZZ11convergenceP6vertexPfiE4sums[4096];
	ld.param.u64 	%rd3, [_Z11convergenceP6vertexPfi_param_0];
	ld.param.u64 	%rd4, [_Z11convergenceP6vertexPfi_param_1];
	ld.param.u32 	%r7, [_Z11convergenceP6vertexPfi_param_2];
	cvta.to.global.u64 	%rd1, %rd3;
	cvta.to.global.u64 	%rd2, %rd4;
	mov.u32 	%r1, %ctaid.x;
	mov.u32 	%r8, %ntid.x;
	mov.u32 	%r2, %tid.x;
	mad.lo.s32 	%r3, %r1, %r8, %r2;
	setp.gt.s32 	%p1, %r3, 1023;
	@%p1 bra 	$L__BB4_2;
	mul.wide.s32 	%rd5, %r3, 4;
	add.s64 	%rd6, %rd2, %rd5;
	mov.b32 	%r9, 0;
	st.global.u32 	[%rd6], %r9;
$L__BB4_2:
	setp.ge.s32 	%p2, %r3, %r7;
	shl.b32 	%r10, %r2, 2;
	mov.u32 	%r11, _ZZ11convergenceP6vertexPfiE4sums;
	add.s32 	%r4, %r11, %r10;
	@%p2 bra 	$L__BB4_6;
	mul.wide.s32 	%rd7, %r3, 24;
	add.s64 	%rd8, %rd1, %rd7;
	ld.global.f32 	%f5, [%rd8+8];
	ld.global.f32 	%f6, [%rd8+4];
	sub.f32 	%f1, %f5, %f6;
	mov.u32 	%r13, %nctaid.x;
	shl.b32 	%r14, %r13, 10;
	add.s32 	%r5, %r3, %r14;
	setp.ge.u32 	%p3, %r5, %r7;
	mov.f32 	%f45, 0f00000000;
	@%p3 bra 	$L__BB4_5;
	mul.wide.u32 	%rd9, %r5, 24;
	add.s64 	%rd10, %rd1, %rd9;
	ld.global.f32 	%f7, [%rd10+8];
	ld.global.f32 	%f8, [%rd10+4];
	sub.f32 	%f45, %f7, %f8;
$L__BB4_5:
	setp.lt.f32 	%p4, %f1, 0f00000000;
	neg.f32 	%f9, %f1;
	selp.f32 	%f10, %f9, %f1, %p4;
	setp.lt.f32 	%p5, %f45, 0f00000000;
	neg.f32 	%f11, %f45;
	selp.f32 	%f12, %f11, %f45, %p5;
	add.f32 	%f13, %f10, %f12;
	st.shared.f32 	[%r4], %f13;
	bra.uni 	$L__BB4_7;
$L__BB4_6:
	mov.b32 	%r12, 0;
	st.shared.u32 	[%r4], %r12;
$L__BB4_7:
	bar.sync 	0;
	add.s32 	%r6, %r2, 1;
	and.b32  	%r15, %r2, 1;
	setp.eq.b32 	%p6, %r15, 1;
	not.pred 	%p7, %p6;
	@%p7 bra 	$L__BB4_9;
	ld.shared.f32 	%f14, [%r4+-4];
	ld.shared.f32 	%f15, [%r4];
	add.f32 	%f16, %f14, %f15;
	st.shared.f32 	[%r4], %f16;
$L__BB4_9:
	bar.sync 	0;
	and.b32  	%r16, %r6, 3;
	setp.ne.s32 	%p8, %r16, 0;
	@%p8 bra 	$L__BB4_11;
	ld.shared.f32 	%f17, [%r4+-8];
	ld.shared.f32 	%f18, [%r4];
	add.f32 	%f19, %f17, %f18;
	st.shared.f32 	[%r4], %f19;
$L__BB4_11:
	bar.sync 	0;
	and.b32  	%r17, %r6, 7;
	setp.ne.s32 	%p9, %r17, 0;
	@%p9 bra 	$L__BB4_13;
	ld.shared.f32 	%f20, [%r4+-16];
	ld.shared.f32 	%f21, [%r4];
	add.f32 	%f22, %f20, %f21;
	st.shared.f32 	[%r4], %f22;
$L__BB4_13:
	bar.sync 	0;
	and.b32  	%r18, %r6, 15;
	setp.ne.s32 	%p10, %r18, 0;
	@%p10 bra 	$L__BB4_15;
	ld.shared.f32 	%f23, [%r4+-32];
	ld.shared.f32 	%f24, [%r4];
	add.f32 	%f25, %f23, %f24;
	st.shared.f32 	[%r4], %f25;
$L__BB4_15:
	bar.sync 	0;
	and.b32  	%r19, %r6, 31;
	setp.ne.s32 	%p11, %r19, 0;
	@%p11 bra 	$L__BB4_17;
	ld.shared.f32 	%f26, [%r4+-64];
	ld.shared.f32 	%f27, [%r4];
	add.f32 	%f28, %f26, %f27;
	st.shared.f32 	[%r4], %f28;
$L__BB4_17:
	bar.sync 	0;
	and.b32  	%r20, %r6, 63;
	setp.ne.s32 	%p12, %r20, 0;
	@%p12 bra 	$L__BB4_19;
	ld.shared.f32 	%f29, [%r4+-128];
	ld.shared.f32 	%f30, [%r4];
	add.f32 	%f31, %f29, %f30;
	st.shared.f32 	[%r4], %f31;
$L__BB4_19:
	bar.sync 	0;
	and.b32  	%r21, %r6, 127;
	setp.ne.s32 	%p13, %r21, 0;
	@%p13 bra 	$L__BB4_21;
	ld.shared.f32 	%f32, [%r4+-256];
	ld.shared.f32 	%f33, [%r4];
	add.f32 	%f34, %f32, %f33;
	st.shared.f32 	[%r4], %f34;
$L__BB4_21:
	bar.sync 	0;
	and.b32  	%r22, %r6, 255;
	setp.ne.s32 	%p14, %r22, 0;
	@%p14 bra 	$L__BB4_23;
	ld.shared.f32 	%f35, [%r4+-512];
	ld.shared.f32 	%f36, [%r4];
	add.f32 	%f37, %f35, %f36;
	st.shared.f32 	[%r4], %f37;
$L__BB4_23:
	bar.sync 	0;
	and.b32  	%r23, %r6, 511;
	setp.ne.s32 	%p15, %r23, 0;
	@%p15 bra 	$L__BB4_25;
	ld.shared.f32 	%f38, [%r4+-1024];
	ld.shared.f32 	%f39, [%r4];
	add.f32 	%f40, %f38, %f39;
	st.shared.f32 	[%r4], %f40;
$L__BB4_25:
	bar.sync 	0;
	and.b32  	%r24, %r6, 1023;
	setp.ne.s32 	%p16, %r24, 0;
	@%p16 bra 	$L__BB4_27;
	ld.shared.f32 	%f41, [%r4+-2048];
	ld.shared.f32 	%f42, [%r4];
	add.f32 	%f43, %f41, %f42;
	st.shared.f32 	[%r4], %f43;
$L__BB4_27:
	bar.sync 	0;
	ld.shared.f32 	%f44, [_ZZ11convergenceP6vertexPfiE4sums+4092];
	mul.wide.u32 	%rd11, %r1, 4;
	add.s64 	%rd12, %rd2, %rd11;
	st.global.f32 	[%rd12], %f44;
	ret;

}
	// .globl	_Z14getConvergencePfS_
.visible .entry _Z14getConvergencePfS_(
	.param .u64 .ptr .align 1 _Z14getConvergencePfS__param_0,
	.param .u64 .ptr .align 1 _Z14getConvergencePfS__param_1
)
{
	.reg .pred 	%p<12>;
	.reg .b32 	%r<14>;
	.reg .b32 	%f<32>;
	.reg .b64 	%rd<9>;

	ld.param.u64 	%rd4, [_Z14getConvergencePfS__param_0];
	ld.param.u64 	%rd3, [_Z14getConvergencePfS__param_1];
	cvta.to.global.u64 	%rd1, %rd4;
	mov.u32 	%r1, %tid.x;
	add.s32 	%r2, %r1, 1;
	mul.wide.u32 	%rd5, %r1, 4;
	add.s64 	%rd2, %rd1, %rd5;
	and.b32  	%r3, %r1, 1;
	setp.eq.b32 	%p1, %r3, 1;
	not.pred 	%p2, %p1;
	@%p2 bra 	$L__BB5_2;
	add.s32 	%r4, %r1, -1;
	mul.wide.u32 	%rd6, %r4, 4;
	add.s64 	%rd7, %rd1, %rd6;
	ld.global.f32 	%f1, [%rd7];
	ld.global.f32 	%f2, [%rd2];
	add.f32 	%f3, %f1, %f2;
	st.global.f32 	[%rd2], %f3;
$L__BB5_2:
	bar.sync 	0;
	and.b32  	%r5, %r2, 3;
	setp.ne.s32 	%p3, %r5, 0;
	@%p3 bra 	$L__BB5_4;
	ld.global.f32 	%f4, [%rd2+-8];
	ld.global.f32 	%f5, [%rd2];
	add.f32 	%f6, %f4, %f5;
	st.global.f32 	[%rd2], %f6;
$L__BB5_4:
	bar.sync 	0;
	and.b32  	%r6, %r2, 7;
	setp.ne.s32 	%p4, %r6, 0;
	@%p4 bra 	$L__BB5_6;
	ld.global.f32 	%f7, [%rd2+-16];
	ld.global.f32 	%f8, [%rd2];
	add.f32 	%f9, %f7, %f8;
	st.global.f32 	[%rd2], %f9;
$L__BB5_6:
	bar.sync 	0;
	and.b32  	%r7, %r2, 15;
	setp.ne.s32 	%p5, %r7, 0;
	@%p5 bra 	$L__BB5_8;
	ld.global.f32 	%f10, [%rd2+-32];
	ld.global.f32 	%f11, [%rd2];
	add.f32 	%f12, %f10, %f11;
	st.global.f32 	[%rd2], %f12;
$L__BB5_8:
	bar.sync 	0;
	and.b32  	%r8, %r2, 31;
	setp.ne.s32 	%p6, %r8, 0;
	@%p6 bra 	$L__BB5_10;
	ld.global.f32 	%f13, [%rd2+-64];
	ld.global.f32 	%f14, [%rd2];
	add.f32 	%f15, %f13, %f14;
	st.global.f32 	[%rd2], %f15;
$L__BB5_10:
	bar.sync 	0;
	and.b32  	%r9, %r2, 63;
	setp.ne.s32 	%p7, %r9, 0;
	@%p7 bra 	$L__BB5_12;
	ld.global.f32 	%f16, [%rd2+-128];
	ld.global.f32 	%f17, [%rd2];
	add.f32 	%f18, %f16, %f17;
	st.global.f32 	[%rd2], %f18;
$L__BB5_12:
	bar.sync 	0;
	and.b32  	%r10, %r2, 127;
	setp.ne.s32 	%p8, %r10, 0;
	@%p8 bra 	$L__BB5_14;
	ld.global.f32 	%f19, [%rd2+-256];
	ld.global.f32 	%f20, [%rd2];
	add.f32 	%f21, %f19, %f20;
	st.global.f32 	[%rd2], %f21;
$L__BB5_14:
	bar.sync 	0;
	and.b32  	%r11, %r2, 255;
	setp.ne.s32 	%p9, %r11, 0;
	@%p9 bra 	$L__BB5_16;
	ld.global.f32 	%f22, [%rd2+-512];
	ld.global.f32 	%f23, [%rd2];
	add.f32 	%f24, %f22, %f23;
	st.global.f32 	[%rd2], %f24;
$L__BB5_16:
	bar.sync 	0;
	and.b32  	%r12, %r2, 511;
	setp.ne.s32 	%p10, %r12, 0;
	@%p10 bra 	$L__BB5_18;
	ld.global.f32 	%f25, [%rd2+-1024];
	ld.global.f32 	%f26, [%rd2];
	add.f32 	%f27, %f25, %f26;
	st.global.f32 	[%rd2], %f27;
$L__BB5_18:
	bar.sync 	0;
	and.b32  	%r13, %r2, 1023;
	setp.ne.s32 	%p11, %r13, 0;
	@%p11 bra 	$L__BB5_20;
	ld.global.f32 	%f28, [%rd2+-2048];
	ld.global.f32 	%f29, [%rd2];
	add.f32 	%f30, %f28, %f29;
	st.global.f32 	[%rd2], %f30;
$L__BB5_20:
	bar.sync 	0;
	cvta.to.global.u64 	%rd8, %rd3;
	ld.global.f32 	%f31, [%rd1+4092];
	st.global.f32 	[%rd8], %f31;
	ret;

}


// ===== COMPILED SASS (sm_100) =====

	.target	sm_100

	.elftype	@"ET_EXEC"


//--------------------- .note.nv.tkinfo           --------------------------
	.section	.note.nv.tkinfo,"",@"SHT_NOTE"
	.sectionflags	@"SHF_NOTE_NV_TKINFO"
	.tkinfo
        /*0018*/ 	.word	0x00000002
        /*0030*/ 	.string	""
        /*0030*/ 	.string	"ptxas"
        /*0030*/ 	.string	"Cuda compilation tools, release 13.0, V13.0.88"
        /*0030*/ 	.string	"Build cuda_13.0.r13.0/compiler.36424714_0"
        /*0030*/ 	.string	"-arch sm_100 -m 64 "



//--------------------- .note.nv.cuinfo           --------------------------
	.section	.note.nv.cuinfo,"",@"SHT_NOTE"
	.sectionflags	@"SHF_NOTE_NV_CUINFO"
        /*0018*/ 	.short	0x0002
        /*001a*/ 	.short	0x0064
        /*001c*/ 	.short	0x0082
	.zero		2


//--------------------- .nv.info                  --------------------------
	.section	.nv.info,"",@"SHT_CUDA_INFO"
	.align	4


	//----- nvinfo : EIATTR_REGCOUNT
	.align		4
        /*0000*/ 	.byte	0x04, 0x2f
        /*0002*/ 	.short	(.L_1 - .L_0)
	.align		4
.L_0:
        /*0004*/ 	.word	index@(_Z19initializePageranksP6vertexi)
        /*0008*/ 	.word	0x0000000e


	//----- nvinfo : EIATTR_FRAME_SIZE
	.align		4
.L_1:
        /*000c*/ 	.byte	0x04, 0x11
        /*000e*/ 	.short	(.L_3 - .L_2)
	.align		4
.L_2:
        /*0010*/ 	.word	index@($__internal_2_$__cuda_sm20_rcp_rn_f32_slowpath)
        /*0014*/ 	.word	0x00000000


	//----- nvinfo : EIATTR_FRAME_SIZE
	.align		4
.L_3:
        /*0018*/ 	.byte	0x04, 0x11
        /*001a*/ 	.short	(.L_5 - .L_4)
	.align		4
.L_4:
        /*001c*/ 	.word	index@(_Z19initializePageranksP6vertexi)
        /*0020*/ 	.word	0x00000000


	//----- nvinfo : EIATTR_REGCOUNT
	.align		4
.L_5:
        /*0024*/ 	.byte	0x04, 0x2f
        /*0026*/ 	.short	(.L_7 - .L_6)
	.align		4
.L_6:
        /*0028*/ 	.word	index@(_Z17addToNextPagerankP6vertexPfi)
        /*002c*/ 	.word	0x0000001c


	//----- nvinfo : EIATTR_FRAME_SIZE
	.align		4
.L_7:
        /*0030*/ 	.byte	0x04, 0x11
        /*0032*/ 	.short	(.L_9 - .L_8)
	.align		4
.L_8:
        /*0034*/ 	.word	index@($__internal_1_$__cuda_sm20_div_rn_f64_full)
        /*0038*/ 	.word	0x00000000


	//----- nvinfo : EIATTR_FRAME_SIZE
	.align		4
.L_9:
        /*003c*/ 	.byte	0x04, 0x11
        /*003e*/ 	.short	(.L_11 - .L_10)
	.align		4
.L_10:
        /*0040*/ 	.word	index@(_Z17addToNextPagerankP6vertexPfi)
        /*0044*/ 	.word	0x00000000


	//----- nvinfo : EIATTR_REGCOUNT
	.align		4
.L_11:
        /*0048*/ 	.byte	0x04, 0x2f
        /*004a*/ 	.short	(.L_13 - .L_12)
	.align		4
.L_12:
        /*004c*/ 	.word	index@(_Z25finalPagerankForIterationP6vertexif)
        /*0050*/ 	.word	0x00000019


	//----- nvinfo : EIATTR_FRAME_SIZE
	.align		4
.L_13:
        /*0054*/ 	.byte	0x04, 0x11
        /*0056*/ 	.short	(.L_15 - .L_14)
	.align		4
.L_14:
        /*0058*/ 	.word	index@($__internal_0_$__cuda_sm20_div_rn_f64_full)
        /*005c*/ 	.word	0x00000000


	//----- nvinfo : EIATTR_FRAME_SIZE
	.align		4
.L_15:
        /*0060*/ 	.byte	0x04, 0x11
        /*0062*/ 	.short	(.L_17 - .L_16)
	.align		4
.L_16:
        /*0064*/ 	.word	index@(_Z25finalPagerankForIterationP6vertexif)
        /*0068*/ 	.word	0x00000000


	//----- nvinfo : EIATTR_REGCOUNT
	.align		4
.L_17:
        /*006c*/ 	.byte	0x04, 0x2f
        /*006e*/ 	.short	(.L_19 - .L_18)
	.align		4
.L_18:
        /*0070*/ 	.word	index@(_Z20setPageranksFromNextP6vertexi)
        /*0074*/ 	.word	0x00000008


	//----- nvinfo : EIATTR_FRAME_SIZE
	.align		4
.L_19:
        /*0078*/ 	.byte	0x04, 0x11
        /*007a*/ 	.short	(.L_21 - .L_20)
	.align		4
.L_20:
        /*007c*/ 	.word	index@(_Z20setPageranksFromNextP6vertexi)
        /*0080*/ 	.word	0x00000000


	//----- nvinfo : EIATTR_REGCOUNT
	.align		4
.L_21:
        /*0084*/ 	.byte	0x04, 0x2f
        /*0086*/ 	.short	(.L_23 - .L_22)
	.align		4
.L_22:
        /*0088*/ 	.word	index@(_Z11convergenceP6vertexPfi)
        /*008c*/ 	.word	0x0000000f


	//----- nvinfo : EIATTR_FRAME_SIZE
	.align		4
.L_23:
        /*0090*/ 	.byte	0x04, 0x11
        /*0092*/ 	.short	(.L_25 - .L_24)
	.align		4
.L_24:
        /*0094*/ 	.word	index@(_Z11convergenceP6vertexPfi)
        /*0098*/ 	.word	0x00000000


	//----- nvinfo : EIATTR_REGCOUNT
	.align		4
.L_25:
        /*009c*/ 	.byte	0x04, 0x2f
        /*009e*/ 	.short	(.L_27 - .L_26)
	.align		4
.L_26:
        /*00a0*/ 	.word	index@(_Z14getConvergencePfS_)
        /*00a4*/ 	.word	0x0000000c


	//----- nvinfo : EIATTR_FRAME_SIZE
	.align		4
.L_27:
        /*00a8*/ 	.byte	0x04, 0x11
        /*00aa*/ 	.short	(.L_29 - .L_28)
	.align		4
.L_28:
        /*00ac*/ 	.word	index@(_Z14getConvergencePfS_)
        /*00b0*/ 	.word	0x00000000


	//----- nvinfo : EIATTR_MIN_STACK_SIZE
	.align		4
.L_29:
        /*00b4*/ 	.byte	0x04, 0x12
        /*00b6*/ 	.short	(.L_31 - .L_30)
	.align		4
.L_30:
        /*00b8*/ 	.word	index@(_Z14getConvergencePfS_)
        /*00bc*/ 	.word	0x00000000


	//----- nvinfo : EIATTR_MIN_STACK_SIZE
	.align		4
.L_31:
        /*00c0*/ 	.byte	0x04, 0x12
        /*00c2*/ 	.short	(.L_33 - .L_32)
	.align		4
.L_32:
        /*00c4*/ 	.word	index@(_Z11convergenceP6vertexPfi)
        /*00c8*/ 	.word	0x00000000


	//----- nvinfo : EIATTR_MIN_STACK_SIZE
	.align		4
.L_33:
        /*00cc*/ 	.byte	0x04, 0x12
        /*00ce*/ 	.short	(.L_35 - .L_34)
	.align		4
.L_34:
        /*00d0*/ 	.word	index@(_Z20setPageranksFromNextP6vertexi)
        /*00d4*/ 	.word	0x00000000


	//----- nvinfo : EIATTR_MIN_STACK_SIZE
	.align		4
.L_35:
        /*00d8*/ 	.byte	0x04, 0x12
        /*00da*/ 	.short	(.L_37 - .L_36)
	.align		4
.L_36:
        /*00dc*/ 	.word	index@(_Z25finalPagerankForIterationP6vertexif)
        /*00e0*/ 	.word	0x00000000


	//----- nvinfo : EIATTR_MIN_STACK_SIZE
	.align		4
.L_37:
        /*00e4*/ 	.byte	0x04, 0x12
        /*00e6*/ 	.short	(.L_39 - .L_38)
	.align		4
.L_38:
        /*00e8*/ 	.word	index@(_Z17addToNextPagerankP6vertexPfi)
        /*00ec*/ 	.word	0x00000000


	//----- nvinfo : EIATTR_MIN_STACK_SIZE
	.align		4
.L_39:
        /*00f0*/ 	.byte	0x04, 0x12
        /*00f2*/ 	.short	(.L_41 - .L_40)
	.align		4
.L_40:
        /*00f4*/ 	.word	index@(_Z19initializePageranksP6vertexi)
        /*00f8*/ 	.word	0x00000000
.L_41:


//--------------------- .nv.compat                --------------------------
	.section	.nv.compat,"",@"SHT_CUDA_COMPAT_INFO"
	.align	4
        /*0000*/ 	.byte	0x02, 0x09, 0x00, 0x00, 0x02, 0x02, 0x01, 0x00, 0x02, 0x05, 0x05, 0x00, 0x03, 0x07, 0x01, 0x01
        /*0010*/ 	.byte	0x02, 0x03, 0x00, 0x00, 0x02, 0x06, 0x01, 0x00, 0x04, 0x0b, 0x08, 0x00, 0x01, 0x00, 0x00, 0x00
        /*0020*/ 	.byte	0x00, 0x00, 0x00, 0x00


//--------------------- .nv.info._Z14getConvergencePfS_ --------------------------
	.section	.nv.info._Z14getConvergencePfS_,"",@"SHT_CUDA_INFO"
	.sectionflags	@""
	.align	4


	//----- nvinfo : EIATTR_CUDA_API_VERSION
	.align		4
        /*0000*/ 	.byte	0x04, 0x37
        /*0002*/ 	.short	(.L_43 - .L_42)
.L_42:
        /*0004*/ 	.word	0x00000082


	//----- nvinfo : EIATTR_KPARAM_INFO
	.align		4
.L_43:
        /*0008*/ 	.byte	0x04, 0x17
        /*000a*/ 	.short	(.L_45 - .L_44)
.L_44:
        /*000c*/ 	.word	0x00000000
        /*0010*/ 	.short	0x0001
        /*0012*/ 	.short	0x0008
        /*0014*/ 	.byte	0x00, 0xf5, 0x21, 0x00


	//----- nvinfo : EIATTR_KPARAM_INFO
	.align		4
.L_45:
        /*0018*/ 	.byte	0x04, 0x17
        /*001a*/ 	.short	(.L_47 - .L_46)
.L_46:
        /*001c*/ 	.word	0x00000000
        /*0020*/ 	.short	0x0000
        /*0022*/ 	.short	0x0000
        /*0024*/ 	.byte	0x00, 0xf5, 0x21, 0x00


	//----- nvinfo : EIATTR_SPARSE_MMA_MASK
	.align		4
.L_47:
        /*0028*/ 	.byte	0x03, 0x50
        /*002a*/ 	.short	0x0000


	//----- nvinfo : EIATTR_MAXREG_COUNT
	.align		4
        /*002c*/ 	.byte	0x03, 0x1b
        /*002e*/ 	.short	0x00ff


	//----- nvinfo : EIATTR_NUM_BARRIERS
	.align		4
        /*0030*/ 	.byte	0x02, 0x4c
        /*0032*/ 	.byte	0x01
	.zero		1


	//----- nvinfo : EIATTR_MERCURY_ISA_VERSION
	.align		4
        /*0034*/ 	.byte	0x03, 0x5f
        /*0036*/ 	.short	0x0101


	//----- nvinfo : EIATTR_VRC_CTA_INIT_COUNT
	.align		4
        /*0038*/ 	.byte	0x02, 0x4a
	.zero		1
	.zero		1


	//----- nvinfo : EIATTR_EXIT_INSTR_OFFSETS
	.align		4
        /*003c*/ 	.byte	0x04, 0x1c
        /*003e*/ 	.short	(.L_49 - .L_48)


	//   ....[0]....
.L_48:
        /*0040*/ 	.word	0x00000690


	//----- nvinfo : EIATTR_CRS_STACK_SIZE
	.align		4
.L_49:
        /*0044*/ 	.byte	0x04, 0x1e
        /*0046*/ 	.short	(.L_51 - .L_50)
.L_50:
        /*0048*/ 	.word	0x00000000


	//----- nvinfo : EIATTR_CBANK_PARAM_SIZE
	.align		4
.L_51:
        /*004c*/ 	.byte	0x03, 0x19
        /*004e*/ 	.short	0x0010


	//----- nvinfo : EIATTR_PARAM_CBANK
	.align		4
        /*0050*/ 	.byte	0x04, 0x0a
        /*0052*/ 	.short	(.L_53 - .L_52)
	.align		4
.L_52:
        /*0054*/ 	.word	index@(.nv.constant0._Z14getConvergencePfS_)
        /*0058*/ 	.short	0x0380
        /*005a*/ 	.short	0x0010


	//----- nvinfo : EIATTR_SW_WAR
	.align		4
.L_53:
        /*005c*/ 	.byte	0x04, 0x36
        /*005e*/ 	.short	(.L_55 - .L_54)
.L_54:
        /*0060*/ 	.word	0x00000008
.L_55:


//--------------------- .nv.info._Z11convergenceP6vertexPfi --------------------------
	.section	.nv.info._Z11convergenceP6vertexPfi,"",@"SHT_CUDA_INFO"
	.sectionflags	@""
	.align	4


	//----- nvinfo : EIATTR_CUDA_API_VERSION
	.align		4
        /*0000*/ 	.byte	0x04, 0x37
        /*0002*/ 	.short	(.L_57 - .L_56)
.L_56:
        /*0004*/ 	.word	0x00000082


	//----- nvinfo : EIATTR_KPARAM_INFO
	.align		4
.L_57:
        /*0008*/ 	.byte	0x04, 0x17
        /*000a*/ 	.short	(.L_59 - .L_58)
.L_58:
        /*000c*/ 	.word	0x00000000
        /*0010*/ 	.short	0x0002
        /*0012*/ 	.short	0x0010
        /*0014*/ 	.byte	0x00, 0xf0, 0x11, 0x00


	//----- nvinfo : EIATTR_KPARAM_INFO
	.align		4
.L_59:
        /*0018*/ 	.byte	0x04, 0x17
        /*001a*/ 	.short	(.L_61 - .L_60)
.L_60:
        /*001c*/ 	.word	0x00000000
        /*0020*/ 	.short	0x0001
        /*0022*/ 	.short	0x0008
        /*0024*/ 	.byte	0x00, 0xf5, 0x21, 0x00


	//----- nvinfo : EIATTR_KPARAM_INFO
	.align		4
.L_61:
        /*0028*/ 	.byte	0x04, 0x17
        /*002a*/ 	.short	(.L_63 - .L_62)
.L_62:
        /*002c*/ 	.word	0x00000000
        /*0030*/ 	.short	0x0000
        /*0032*/ 	.short	0x0000
        /*0034*/ 	.byte	0x00, 0xf5, 0x21, 0x00


	//----- nvinfo : EIATTR_SPARSE_MMA_MASK
	.align		4
.L_63:
        /*0038*/ 	.byte	0x03, 0x50
        /*003a*/ 	.short	0x0000


	//----- nvinfo : EIATTR_MAXREG_COUNT
	.align		4
        /*003c*/ 	.byte	0x03, 0x1b
        /*003e*/ 	.short	0x00ff


	//----- nvinfo : EIATTR_NUM_BARRIERS
	.align		4
        /*0040*/ 	.byte	0x02, 0x4c
        /*0042*/ 	.byte	0x01
	.zero		1


	//----- nvinfo : EIATTR_MERCURY_ISA_VERSION
	.align		4
        /*0044*/ 	.byte	0x03, 0x5f
        /*0046*/ 	.short	0x0101


	//----- nvinfo : EIATTR_VRC_CTA_INIT_COUNT
	.align		4
        /*0048*/ 	.byte	0x02, 0x4a
	.zero		1
	.zero		1


	//----- nvinfo : EIATTR_EXIT_INSTR_OFFSETS
	.align		4
        /*004c*/ 	.byte	0x04, 0x1c
        /*004e*/ 	.short	(.L_65 - .L_64)


	//   ....[0]....
.L_64:
        /*0050*/ 	.word	0x000006b0


	//----- nvinfo : EIATTR_CRS_STACK_SIZE
	.align		4
.L_65:
        /*0054*/ 	.byte	0x04, 0x1e
        /*0056*/ 	.short	(.L_67 - .L_66)
.L_66:
        /*0058*/ 	.word	0x00000000


	//----- nvinfo : EIATTR_CBANK_PARAM_SIZE
	.align		4
.L_67:
        /*005c*/ 	.byte	0x03, 0x19
        /*005e*/ 	.short	0x0014


	//----- nvinfo : EIATTR_PARAM_CBANK
	.align		4
        /*0060*/ 	.byte	0x04, 0x0a
        /*0062*/ 	.short	(.L_69 - .L_68)
	.align		4
.L_68:
        /*0064*/ 	.word	index@(.nv.constant0._Z11convergenceP6vertexPfi)
        /*0068*/ 	.short	0x0380
        /*006a*/ 	.short	0x0014


	//----- nvinfo : EIATTR_SW_WAR
	.align		4
.L_69:
        /*006c*/ 	.byte	0x04, 0x36
        /*006e*/ 	.short	(.L_71 - .L_70)
.L_70:
        /*0070*/ 	.word	0x00000008
.L_71:


//--------------------- .nv.info._Z20setPageranksFromNextP6vertexi --------------------------
	.section	.nv.info._Z20setPageranksFromNextP6vertexi,"",@"SHT_CUDA_INFO"
	.sectionflags	@""
	.align	4


	//----- nvinfo : EIATTR_CUDA_API_VERSION
	.align		4
        /*0000*/ 	.byte	0x04, 0x37
        /*0002*/ 	.short	(.L_73 - .L_72)
.L_72:
        /*0004*/ 	.word	0x00000082


	//----- nvinfo : EIATTR_KPARAM_INFO
	.align		4
.L_73:
        /*0008*/ 	.byte	0x04, 0x17
        /*000a*/ 	.short	(.L_75 - .L_74)
.L_74:
        /*000c*/ 	.word	0x00000000
        /*0010*/ 	.short	0x0001
        /*0012*/ 	.short	0x0008
        /*0014*/ 	.byte	0x00, 0xf0, 0x11, 0x00


	//----- nvinfo : EIATTR_KPARAM_INFO
	.align		4
.L_75:
        /*0018*/ 	.byte	0x04, 0x17
        /*001a*/ 	.short	(.L_77 - .L_76)
.L_76:
        /*001c*/ 	.word	0x00000000
        /*0020*/ 	.short	0x0000
        /*0022*/ 	.short	0x0000
        /*0024*/ 	.byte	0x00, 0xf5, 0x21, 0x00


	//----- nvinfo : EIATTR_SPARSE_MMA_MASK
	.align		4
.L_77:
        /*0028*/ 	.byte	0x03, 0x50
        /*002a*/ 	.short	0x0000


	//----- nvinfo : EIATTR_MAXREG_COUNT
	.align		4
        /*002c*/ 	.byte	0x03, 0x1b
        /*002e*/ 	.short	0x00ff


	//----- nvinfo : EIATTR_MERCURY_ISA_VERSION
	.align		4
        /*0030*/ 	.byte	0x03, 0x5f
        /*0032*/ 	.short	0x0101


	//----- nvinfo : EIATTR_VRC_CTA_INIT_COUNT
	.align		4
        /*0034*/ 	.byte	0x02, 0x4a
	.zero		1
	.zero		1


	//----- nvinfo : EIATTR_EXIT_INSTR_OFFSETS
	.align		4
        /*0038*/ 	.byte	0x04, 0x1c
        /*003a*/ 	.short	(.L_79 - .L_78)


	//   ....[0]....
.L_78:
        /*003c*/ 	.word	0x00000070


	//   ....[1]....
        /*0040*/ 	.word	0x000000e0


	//----- nvinfo : EIATTR_CBANK_PARAM_SIZE
	.align		4
.L_79:
        /*0044*/ 	.byte	0x03, 0x19
        /*0046*/ 	.short	0x000c


	//----- nvinfo : EIATTR_PARAM_CBANK
	.align		4
        /*0048*/ 	.byte	0x04, 0x0a
        /*004a*/ 	.short	(.L_81 - .L_80)
	.align		4
.L_80:
        /*004c*/ 	.word	index@(.nv.constant0._Z20setPageranksFromNextP6vertexi)
        /*0050*/ 	.short	0x0380
        /*0052*/ 	.short	0x000c


	//----- nvinfo : EIATTR_SW_WAR
	.align		4
.L_81:
        /*0054*/ 	.byte	0x04, 0x36
        /*0056*/ 	.short	(.L_83 - .L_82)
.L_82:
        /*0058*/ 	.word	0x00000008
.L_83:


//--------------------- .nv.info._Z25finalPagerankForIterationP6vertexif --------------------------
	.section	.nv.info._Z25finalPagerankForIterationP6vertexif,"",@"SHT_CUDA_INFO"
	.sectionflags	@""
	.align	4


	//----- nvinfo : EIATTR_CUDA_API_VERSION
	.align		4
        /*0000*/ 	.byte	0x04, 0x37
        /*0002*/ 	.short	(.L_85 - .L_84)
.L_84:
        /*0004*/ 	.word	0x00000082


	//----- nvinfo : EIATTR_KPARAM_INFO
	.align		4
.L_85:
        /*0008*/ 	.byte	0x04, 0x17
        /*000a*/ 	.short	(.L_87 - .L_86)
.L_86:
        /*000c*/ 	.word	0x00000000
        /*0010*/ 	.short	0x0002
        /*0012*/ 	.short	0x000c
        /*0014*/ 	.byte	0x00, 0xf0, 0x11, 0x00


	//----- nvinfo : EIATTR_KPARAM_INFO
	.align		4
.L_87:
        /*0018*/ 	.byte	0x04, 0x17
        /*001a*/ 	.short	(.L_89 - .L_88)
.L_88:
        /*001c*/ 	.word	0x00000000
        /*0020*/ 	.short	0x0001
        /*0022*/ 	.short	0x0008
        /*0024*/ 	.byte	0x00, 0xf0, 0x11, 0x00


	//----- nvinfo : EIATTR_KPARAM_INFO
	.align		4
.L_89:
        /*0028*/ 	.byte	0x04, 0x17
        /*002a*/ 	.short	(.L_91 - .L_90)
.L_90:
        /*002c*/ 	.word	0x00000000
        /*0030*/ 	.short	0x0000
        /*0032*/ 	.short	0x0000
        /*0034*/ 	.byte	0x00, 0xf5, 0x21, 0x00


	//----- nvinfo : EIATTR_SPARSE_MMA_MASK
	.align		4
.L_91:
        /*0038*/ 	.byte	0x03, 0x50
        /*003a*/ 	.short	0x0000


	//----- nvinfo : EIATTR_MAXREG_COUNT
	.align		4
        /*003c*/ 	.byte	0x03, 0x1b
        /*003e*/ 	.short	0x00ff


	//----- nvinfo : EIATTR_MERCURY_ISA_VERSION
	.align		4
        /*0040*/ 	.byte	0x03, 0x5f
        /*0042*/ 	.short	0x0101


	//----- nvinfo : EIATTR_VRC_CTA_INIT_COUNT
	.align		4
        /*0044*/ 	.byte	0x02, 0x4a
	.zero		1
	.zero		1


	//----- nvinfo : EIATTR_EXIT_INSTR_OFFSETS
	.align		4
        /*0048*/ 	.byte	0x04, 0x1c
        /*004a*/ 	.short	(.L_93 - .L_92)


	//   ....[0]....
.L_92:
        /*004c*/ 	.word	0x00000070


	//   ....[1]....
        /*0050*/ 	.word	0x00000270


	//----- nvinfo : EIATTR_CRS_STACK_SIZE
	.align		4
.L_93:
        /*0054*/ 	.byte	0x04, 0x1e
        /*0056*/ 	.short	(.L_95 - .L_94)
.L_94:
        /*0058*/ 	.word	0x00000000


	//----- nvinfo : EIATTR_CBANK_PARAM_SIZE
	.align		4
.L_95:
        /*005c*/ 	.byte	0x03, 0x19
        /*005e*/ 	.short	0x0010


	//----- nvinfo : EIATTR_PARAM_CBANK
	.align		4
        /*0060*/ 	.byte	0x04, 0x0a
        /*0062*/ 	.short	(.L_97 - .L_96)
	.align		4
.L_96:
        /*0064*/ 	.word	index@(.nv.constant0._Z25finalPagerankForIterationP6vertexif)
        /*0068*/ 	.short	0x0380
        /*006a*/ 	.short	0x0010


	//----- nvinfo : EIATTR_SW_WAR
	.align		4
.L_97:
        /*006c*/ 	.byte	0x04, 0x36
        /*006e*/ 	.short	(.L_99 - .L_98)
.L_98:
        /*0070*/ 	.word	0x00000008
.L_99:


//--------------------- .nv.info._Z17addToNextPagerankP6vertexPfi --------------------------
	.section	.nv.info._Z17addToNextPagerankP6vertexPfi,"",@"SHT_CUDA_INFO"
	.sectionflags	@""
	.align	4


	//----- nvinfo : EIATTR_CUDA_API_VERSION
	.align		4
        /*0000*/ 	.byte	0x04, 0x37
        /*0002*/ 	.short	(.L_101 - .L_100)
.L_100:
        /*0004*/ 	.word	0x00000082


	//----- nvinfo : EIATTR_KPARAM_INFO
	.align		4
.L_101:
        /*0008*/ 	.byte	0x04, 0x17
        /*000a*/ 	.short	(.L_103 - .L_102)
.L_102:
        /*000c*/ 	.word	0x00000000
        /*0010*/ 	.short	0x0002
        /*0012*/ 	.short	0x0010
        /*0014*/ 	.byte	0x00, 0xf0, 0x11, 0x00


	//----- nvinfo : EIATTR_KPARAM_INFO
	.align		4
.L_103:
        /*0018*/ 	.byte	0x04, 0x17
        /*001a*/ 	.short	(.L_105 - .L_104)
.L_104:
        /*001c*/ 	.word	0x00000000
        /*0020*/ 	.short	0x0001
        /*0022*/ 	.short	0x0008
        /*0024*/ 	.byte	0x00, 0xf5, 0x21, 0x00


	//----- nvinfo : EIATTR_KPARAM_INFO
	.align		4
.L_105:
        /*0028*/ 	.byte	0x04, 0x17
        /*002a*/ 	.short	(.L_107 - .L_106)
.L_106:
        /*002c*/ 	.word	0x00000000
        /*0030*/ 	.short	0x0000
        /*0032*/ 	.short	0x0000
        /*0034*/ 	.byte	0x00, 0xf5, 0x21, 0x00


	//----- nvinfo : EIATTR_SPARSE_MMA_MASK
	.align		4
.L_107:
        /*0038*/ 	.byte	0x03, 0x50
        /*003a*/ 	.short	0x0000


	//----- nvinfo : EIATTR_MAXREG_COUNT
	.align		4
        /*003c*/ 	.byte	0x03, 0x1b
        /*003e*/ 	.short	0x00ff


	//----- nvinfo : EIATTR_MERCURY_ISA_VERSION
	.align		4
        /*0040*/ 	.byte	0x03, 0x5f
        /*0042*/ 	.short	0x0101


	//----- nvinfo : EIATTR_VRC_CTA_INIT_COUNT
	.align		4
        /*0044*/ 	.byte	0x02, 0x4a
	.zero		1
	.zero		1


	//----- nvinfo : EIATTR_EXIT_INSTR_OFFSETS
	.align		4
        /*0048*/ 	.byte	0x04, 0x1c
        /*004a*/ 	.short	(.L_109 - .L_108)


	//   ....[0]....
.L_108:
        /*004c*/ 	.word	0x00000070


	//   ....[1]....
        /*0050*/ 	.word	0x00000480


	//   ....[2]....
        /*0054*/ 	.word	0x00000510


	//----- nvinfo : EIATTR_CRS_STACK_SIZE
	.align		4
.L_109:
        /*0058*/ 	.byte	0x04, 0x1e
        /*005a*/ 	.short	(.L_111 - .L_110)
.L_110:
        /*005c*/ 	.word	0x00000000


	//----- nvinfo : EIATTR_CBANK_PARAM_SIZE
	.align		4
.L_111:
        /*0060*/ 	.byte	0x03, 0x19
        /*0062*/ 	.short	0x0014


	//----- nvinfo : EIATTR_PARAM_CBANK
	.align		4
        /*0064*/ 	.byte	0x04, 0x0a
        /*0066*/ 	.short	(.L_113 - .L_112)
	.align		4
.L_112:
        /*0068*/ 	.word	index@(.nv.constant0._Z17addToNextPagerankP6vertexPfi)
        /*006c*/ 	.short	0x0380
        /*006e*/ 	.short	0x0014


	//----- nvinfo : EIATTR_SW_WAR
	.align		4
.L_113:
        /*0070*/ 	.byte	0x04, 0x36
        /*0072*/ 	.short	(.L_115 - .L_114)
.L_114:
        /*0074*/ 	.word	0x00000008
.L_115:


//--------------------- .nv.info._Z19initializePageranksP6vertexi --------------------------
	.section	.nv.info._Z19initializePageranksP6vertexi,"",@"SHT_CUDA_INFO"
	.sectionflags	@""
	.align	4


	//----- nvinfo : EIATTR_CUDA_API_VERSION
	.align		4
        /*0000*/ 	.byte	0x04, 0x37
        /*0002*/ 	.short	(.L_117 - .L_116)
.L_116:
        /*0004*/ 	.word	0x00000082


	//----- nvinfo : EIATTR_KPARAM_INFO
	.align		4
.L_117:
        /*0008*/ 	.byte	0x04, 0x17
        /*000a*/ 	.short	(.L_119 - .L_118)
.L_118:
        /*000c*/ 	.word	0x00000000
        /*0010*/ 	.short	0x0001
        /*0012*/ 	.short	0x0008
        /*0014*/ 	.byte	0x00, 0xf0, 0x11, 0x00


	//----- nvinfo : EIATTR_KPARAM_INFO
	.align		4
.L_119:
        /*0018*/ 	.byte	0x04, 0x17
        /*001a*/ 	.short	(.L_121 - .L_120)
.L_120:
        /*001c*/ 	.word	0x00000000
        /*0020*/ 	.short	0x0000
        /*0022*/ 	.short	0x0000
        /*0024*/ 	.byte	0x00, 0xf5, 0x21, 0x00


	//----- nvinfo : EIATTR_SPARSE_MMA_MASK
	.align		4
.L_121:
        /*0028*/ 	.byte	0x03, 0x50
        /*002a*/ 	.short	0x0000


	//----- nvinfo : EIATTR_MAXREG_COUNT
	.align		4
        /*002c*/ 	.byte	0x03, 0x1b
        /*002e*/ 	.short	0x00ff


	//----- nvinfo : EIATTR_MERCURY_ISA_VERSION
	.align		4
        /*0030*/ 	.byte	0x03, 0x5f
        /*0032*/ 	.short	0x0101


	//----- nvinfo : EIATTR_VRC_CTA_INIT_COUNT
	.align		4
        /*0034*/ 	.byte	0x02, 0x4a
	.zero		1
	.zero		1


	//----- nvinfo : EIATTR_EXIT_INSTR_OFFSETS
	.align		4
        /*0038*/ 	.byte	0x04, 0x1c
        /*003a*/ 	.short	(.L_123 - .L_122)


	//   ....[0]....
.L_122:
        /*003c*/ 	.word	0x00000070


	//   ....[1]....
        /*0040*/ 	.word	0x000001a0


	//----- nvinfo : EIATTR_CRS_STACK_SIZE
	.align		4
.L_123:
        /*0044*/ 	.byte	0x04, 0x1e
        /*0046*/ 	.short	(.L_125 - .L_124)
.L_124:
        /*0048*/ 	.word	0x00000000


	//----- nvinfo : EIATTR_CBANK_PARAM_SIZE
	.align		4
.L_125:
        /*004c*/ 	.byte	0x03, 0x19
        /*004e*/ 	.short	0x000c


	//----- nvinfo : EIATTR_PARAM_CBANK
	.align		4
        /*0050*/ 	.byte	0x04, 0x0a
        /*0052*/ 	.short	(.L_127 - .L_126)
	.align		4
.L_126:
        /*0054*/ 	.word	index@(.nv.constant0._Z19initializePageranksP6vertexi)
        /*0058*/ 	.short	0x0380
        /*005a*/ 	.short	0x000c


	//----- nvinfo : EIATTR_SW_WAR
	.align		4
.L_127:
        /*005c*/ 	.byte	0x04, 0x36
        /*005e*/ 	.short	(.L_129 - .L_128)
.L_128:
        /*0060*/ 	.word	0x00000008
.L_129:


//--------------------- .nv.callgraph             --------------------------
	.section	.nv.callgraph,"",@"SHT_CUDA_CALLGRAPH"
	.align	4
	.sectionentsize	8
	.align		4
        /*0000*/ 	.word	0x00000000
	.align		4
        /*0004*/ 	.word	0xffffffff
	.align		4
        /*0008*/ 	.word	0x00000000
	.align		4
        /*000c*/ 	.word	0xfffffffe
	.align		4
        /*0010*/ 	.word	0x00000000
	.align		4
        /*0014*/ 	.word	0xfffffffd
	.align		4
        /*0018*/ 	.word	0x00000000
	.align		4
        /*001c*/ 	.word	0xfffffffc


//--------------------- .text._Z14getConvergencePfS_ --------------------------
	.section	.text._Z14getConvergencePfS_,"ax",@progbits
	.align	128
        .global         _Z14getConvergencePfS_
        .type           _Z14getConvergencePfS_,@function
        .size           _Z14getConvergencePfS_,(.L_x_58 - _Z14getConvergencePfS_)
        .other          _Z14getConvergencePfS_,@"STO_CUDA_ENTRY STV_DEFAULT"
_Z14getConvergencePfS_:
.text._Z14getConvergencePfS_:
[----:B------:R-:W-:Y:S01]  /*0000*/  LDC R1, c[0x0][0x37c] ;  /* 0x0000df00ff017b82 */ /* 0x000fe20000000800 */
[----:B------:R-:W0:Y:S07]  /*0010*/  S2R R9, SR_TID.X ;  /* 0x0000000000097919 */ /* 0x000e2e0000002100 */
[----:B------:R-:W1:Y:S01]  /*0020*/  LDC.64 R6, c[0x0][0x380] ;  /* 0x0000e000ff067b82 */ /* 0x000e620000000a00 */
[----:B------:R-:W2:Y:S01]  /*0030*/  LDCU.64 UR4, c[0x0][0x358] ;  /* 0x00006b00ff0477ac */ /* 0x000ea20008000a00 */
[----:B------:R-:W-:Y:S06]  /*0040*/  BSSY.RECONVERGENT B0, `(.L_x_0) ;  /* 0x000000e000007945 */ /* 0x000fec0003800200 */
[----:B------:R-:W3:Y:S01]  /*0050*/  LDC.64 R2, c[0x0][0x380] ;  /* 0x0000e000ff027b82 */ /* 0x000ee20000000a00 */
[C---:B0-----:R-:W-:Y:S01]  /*0060*/  LOP3.LUT R0, R9.reuse, 0x1, RZ, 0xc0, !PT ;  /* 0x0000000109007812 */ /* 0x041fe200078ec0ff */
[----:B------:R-:W-:-:S02]  /*0070*/  VIADD R8, R9, 0x1 ;  /* 0x0000000109087836 */ /* 0x000fc40000000000 */
[----:B-1----:R-:W-:Y:S01]  /*0080*/  IMAD.WIDE.U32 R4, R9, 0x4, R6 ;  /* 0x0000000409047825 */ /* 0x002fe200078e0006 */
[----:B------:R-:W-:Y:S02]  /*0090*/  ISETP.NE.U32.AND P0, PT, R0, 0x1, PT ;  /* 0x000000010000780c */ /* 0x000fe40003f05070 */
[----:B------:R-:W-:-:S11]  /*00a0*/  LOP3.LUT P6, RZ, R8, 0x3, RZ, 0xc0, !PT ;  /* 0x0000000308ff7812 */ /* 0x000fd600078cc0ff */
[----:B--23--:R-:W-:Y:S05]  /*00b0*/  @P0 BRA `(.L_x_1) ;  /* 0x0000000000180947 */ /* 0x00cfea0003800000 */
[----:B------:R-:W-:-:S05]  /*00c0*/  IADD3 R9, PT, PT, R9, -0x1, RZ ;  /* 0xffffffff09097810 */ /* 0x000fca0007ffe0ff */
[----:B------:R-:W-:Y:S02]  /*00d0*/  IMAD.WIDE.U32 R6, R9, 0x4, R6 ;  /* 0x0000000409067825 */ /* 0x000fe400078e0006 */
[----:B------:R-:W2:Y:S04]  /*00e0*/  LDG.E R9, desc[UR4][R4.64] ;  /* 0x0000000404097981 */ /* 0x000ea8000c1e1900 */
[----:B------:R-:W2:Y:S02]  /*00f0*/  LDG.E R6, desc[UR4][R6.64] ;  /* 0x0000000406067981 */ /* 0x000ea4000c1e1900 */
[----:B--2---:R-:W-:-:S05]  /*0100*/  FADD R9, R6, R9 ;  /* 0x0000000906097221 */ /* 0x004fca0000000000 */
[----:B------:R0:W-:Y:S02]  /*0110*/  STG.E desc[UR4][R4.64], R9 ;  /* 0x0000000904007986 */ /* 0x0001e4000c101904 */
.L_x_1:
[----:B------:R-:W-:Y:S05]  /*0120*/  BSYNC.RECONVERGENT B0 ;  /* 0x0000000000007941 */ /* 0x000fea0003800200 */
.L_x_0:
[----:B------:R-:W-:Y:S01]  /*0130*/  BAR.SYNC.DEFER_BLOCKING 0x0 ;  /* 0x0000000000007b1d */ /* 0x000fe20000010000 */
[C---:B------:R-:W-:Y:S02]  /*0140*/  LOP3.LUT P3, RZ, R8.reuse, 0xf, RZ, 0xc0, !PT ;  /* 0x0000000f08ff7812 */ /* 0x040fe4000786c0ff */
[C---:B------:R-:W-:Y:S02]  /*0150*/  LOP3.LUT P0, RZ, R8.reuse, 0x7, RZ, 0xc0, !PT ;  /* 0x0000000708ff7812 */ /* 0x040fe4000780c0ff */
[----:B------:R-:W-:Y:S01]  /*0160*/  P2R R0, PR, RZ, 0x8 ;  /* 0x00000008ff007803 */ /* 0x000fe20000000000 */
[----:B------:R-:W-:Y:S01]  /*0170*/  BSSY.RECONVERGENT B0, `(.L_x_2) ;  /* 0x000000b000007945 */ /* 0x000fe20003800200 */
[C---:B------:R-:W-:Y:S02]  /*0180*/  LOP3.LUT P1, RZ, R8.reuse, 0x1f, RZ, 0xc0, !PT ;  /* 0x0000001f08ff7812 */ /* 0x040fe4000782c0ff */
[C---:B------:R-:W-:Y:S02]  /*0190*/  LOP3.LUT P2, RZ, R8.reuse, 0x3f, RZ, 0xc0, !PT ;  /* 0x0000003f08ff7812 */ /* 0x040fe4000784c0ff */
[----:B------:R-:W-:-:S02]  /*01a0*/  LOP3.LUT P3, RZ, R8, 0x7f, RZ, 0xc0, !PT ;  /* 0x0000007f08ff7812 */ /* 0x000fc4000786c0ff */
[C---:B------:R-:W-:Y:S02]  /*01b0*/  LOP3.LUT P4, RZ, R8.reuse, 0xff, RZ, 0xc0, !PT ;  /* 0x000000ff08ff7812 */ /* 0x040fe4000788c0ff */
[----:B------:R-:W-:Y:S01]  /*01c0*/  LOP3.LUT P5, RZ, R8, 0x1ff, RZ, 0xc0, !PT ;  /* 0x000001ff08ff7812 */ /* 0x000fe200078ac0ff */
[----:B------:R-:W-:-:S12]  /*01d0*/  @P6 BRA `(.L_x_3) ;  /* 0x0000000000106947 */ /* 0x000fd80003800000 */
[----:B------:R-:W2:Y:S04]  /*01e0*/  LDG.E R0, desc[UR4][R4.64+-0x8] ;  /* 0xfffff80404007981 */ /* 0x000ea8000c1e1900 */
[----:B------:R-:W2:Y:S02]  /*01f0*/  LDG.E R7, desc[UR4][R4.64] ;  /* 0x0000000404077981 */ /* 0x000ea4000c1e1900 */
[----:B--2---:R-:W-:-:S05]  /*0200*/  FADD R7, R0, R7 ;  /* 0x0000000700077221 */ /* 0x004fca0000000000 */
[----:B------:R1:W-:Y:S02]  /*0210*/  STG.E desc[UR4][R4.64], R7 ;  /* 0x0000000704007986 */ /* 0x0003e4000c101904 */
.L_x_3:
[----:B------:R-:W-:Y:S05]  /*0220*/  BSYNC.RECONVERGENT B0 ;  /* 0x0000000000007941 */ /* 0x000fea0003800200 */
.L_x_2:
[----:B------:R-:W-:Y:S01]  /*0230*/  BAR.SYNC.DEFER_BLOCKING 0x0 ;  /* 0x0000000000007b1d */ /* 0x000fe20000010000 */
[----:B------:R-:W-:-:S05]  /*0240*/  LOP3.LUT P6, RZ, R8, 0x3ff, RZ, 0xc0, !PT ;  /* 0x000003ff08ff7812 */ /* 0x000fca00078cc0ff */
[----:B------:R-:W-:Y:S04]  /*0250*/  BSSY.RECONVERGENT B0, `(.L_x_4) ;  /* 0x0000006000007945 */ /* 0x000fe80003800200 */
[----:B------:R-:W-:Y:S05]  /*0260*/  @P0 BRA `(.L_x_5) ;  /* 0x0000000000100947 */ /* 0x000fea0003800000 */
[----:B------:R-:W2:Y:S04]  /*0270*/  LDG.E R0, desc[UR4][R4.64+-0x10] ;  /* 0xfffff00404007981 */ /* 0x000ea8000c1e1900 */
[----:B-1----:R-:W2:Y:S02]  /*0280*/  LDG.E R7, desc[UR4][R4.64] ;  /* 0x0000000404077981 */ /* 0x002ea4000c1e1900 */
[----:B--2---:R-:W-:-:S05]  /*0290*/  FADD R7, R0, R7 ;  /* 0x0000000700077221 */ /* 0x004fca0000000000 */
[----:B------:R2:W-:Y:S02]  /*02a0*/  STG.E desc[UR4][R4.64], R7 ;  /* 0x0000000704007986 */ /* 0x0005e4000c101904 */
.L_x_5:
[----:B------:R-:W-:Y:S05]  /*02b0*/  BSYNC.RECONVERGENT B0 ;  /* 0x0000000000007941 */ /* 0x000fea0003800200 */
.L_x_4:
[----:B------:R-:W-:Y:S01]  /*02c0*/  BAR.SYNC.DEFER_BLOCKING 0x0 ;  /* 0x0000000000007b1d */ /* 0x000fe20000010000 */
[----:B------:R-:W-:-:S05]  /*02d0*/  LOP3.LUT P0, RZ, R8, 0xf, RZ, 0xc0, !PT ;  /* 0x0000000f08ff7812 */ /* 0x000fca000780c0ff */
[----:B------:R-:W-:Y:S08]  /*02e0*/  BSSY.RECONVERGENT B0, `(.L_x_6) ;  /* 0x0000006000007945 */ /* 0x000ff00003800200 */
[----:B------:R-:W-:Y:S05]  /*02f0*/  @P0 BRA `(.L_x_7) ;  /* 0x0000000000100947 */ /* 0x000fea0003800000 */
[----:B------:R-:W3:Y:S04]  /*0300*/  LDG.E R0, desc[UR4][R4.64+-0x20] ;  /* 0xffffe00404007981 */ /* 0x000ee8000c1e1900 */
[----:B-12---:R-:W3:Y:S02]  /*0310*/  LDG.E R7, desc[UR4][R4.64] ;  /* 0x0000000404077981 */ /* 0x006ee4000c1e1900 */
[----:B---3--:R-:W-:-:S05]  /*0320*/  FADD R7, R0, R7 ;  /* 0x0000000700077221 */ /* 0x008fca0000000000 */
[----:B------:R3:W-:Y:S02]  /*0330*/  STG.E desc[UR4][R4.64], R7 ;  /* 0x0000000704007986 */ /* 0x0007e4000c101904 */
.L_x_7:
[----:B------:R-:W-:Y:S05]  /*0340*/  BSYNC.RECONVERGENT B0 ;  /* 0x0000000000007941 */ /* 0x000fea0003800200 */
.L_x_6:
[----:B------:R-:W-:Y:S06]  /*0350*/  BAR.SYNC.DEFER_BLOCKING 0x0 ;  /* 0x0000000000007b1d */ /* 0x000fec0000010000 */
[----:B------:R-:W-:Y:S04]  /*0360*/  BSSY.RECONVERGENT B0, `(.L_x_8) ;  /* 0x0000006000007945 */ /* 0x000fe80003800200 */
[----:B------:R-:W-:Y:S05]  /*0370*/  @P1 BRA `(.L_x_9) ;  /* 0x0000000000101947 */ /* 0x000fea0003800000 */
[----:B------:R-:W4:Y:S04]  /*0380*/  LDG.E R0, desc[UR4][R4.64+-0x40] ;  /* 0xffffc00404007981 */ /* 0x000f28000c1e1900 */
[----:B-123--:R-:W4:Y:S02]  /*0390*/  LDG.E R7, desc[UR4][R4.64] ;  /* 0x0000000404077981 */ /* 0x00ef24000c1e1900 */
[----:B----4-:R-:W-:-:S05]  /*03a0*/  FADD R7, R0, R7 ;  /* 0x0000000700077221 */ /* 0x010fca0000000000 */
[----:B------:R4:W-:Y:S02]  /*03b0*/  STG.E desc[UR4][R4.64], R7 ;  /* 0x0000000704007986 */ /* 0x0009e4000c101904 */
.L_x_9:
[----:B------:R-:W-:Y:S05]  /*03c0*/  BSYNC.RECONVERGENT B0 ;  /* 0x0000000000007941 */ /* 0x000fea0003800200 */
.L_x_8:
[----:B------:R-:W-:Y:S06]  /*03d0*/  BAR.SYNC.DEFER_BLOCKING 0x0 ;  /* 0x0000000000007b1d */ /* 0x000fec0000010000 */
[----:B------:R-:W-:Y:S04]  /*03e0*/  BSSY.RECONVERGENT B0, `(.L_x_10) ;  /* 0x0000006000007945 */ /* 0x000fe80003800200 */
[----:B------:R-:W-:Y:S05]  /*03f0*/  @P2 BRA `(.L_x_11) ;  /* 0x0000000000102947 */ /* 0x000fea0003800000 */
[----:B------:R-:W5:Y:S04]  /*0400*/  LDG.E R0, desc[UR4][R4.64+-0x80] ;  /* 0xffff800404007981 */ /* 0x000f68000c1e1900 */
[----:B-1234-:R-:W5:Y:S02]  /*0410*/  LDG.E R7, desc[UR4][R4.64] ;  /* 0x0000000404077981 */ /* 0x01ef64000c1e1900 */
[----:B-----5:R-:W-:-:S05]  /*0420*/  FADD R7, R0, R7 ;  /* 0x0000000700077221 */ /* 0x020fca0000000000 */
[----:B------:R1:W-:Y:S02]  /*0430*/  STG.E desc[UR4][R4.64], R7 ;  /* 0x0000000704007986 */ /* 0x0003e4000c101904 */
.L_x_11:
[----:B------:R-:W-:Y:S05]  /*0440*/  BSYNC.RECONVERGENT B0 ;  /* 0x0000000000007941 */ /* 0x000fea0003800200 */
.L_x_10:
[----:B------:R-:W-:Y:S06]  /*0450*/  BAR.SYNC.DEFER_BLOCKING 0x0 ;  /* 0x0000000000007b1d */ /* 0x000fec0000010000 */
[----:B------:R-:W-:Y:S04]  /*0460*/  BSSY.RECONVERGENT B0, `(.L_x_12) ;  /* 0x0000006000007945 */ /* 0x000fe80003800200 */
[----:B------:R-:W-:Y:S05]  /*0470*/  @P3 BRA `(.L_x_13) ;  /* 0x0000000000103947 */ /* 0x000fea0003800000 */
[----:B------:R-:W5:Y:S04]  /*0480*/  LDG.E R0, desc[UR4][R4.64+-0x100] ;  /* 0xffff000404007981 */ /* 0x000f68000c1e1900 */
[----:B-1234-:R-:W5:Y:S02]  /*0490*/  LDG.E R7, desc[UR4][R4.64] ;  /* 0x0000000404077981 */ /* 0x01ef64000c1e1900 */
[----:B-----5:R-:W-:-:S05]  /*04a0*/  FADD R7, R0, R7 ;  /* 0x0000000700077221 */ /* 0x020fca0000000000 */
[----:B------:R1:W-:Y:S02]  /*04b0*/  STG.E desc[UR4][R4.64], R7 ;  /* 0x0000000704007986 */ /* 0x0003e4000c101904 */
.L_x_13:
[----:B------:R-:W-:Y:S05]  /*04c0*/  BSYNC.RECONVERGENT B0 ;  /* 0x0000000000007941 */ /* 0x000fea0003800200 */
.L_x_12:
[----:B------:R-:W-:Y:S06]  /*04d0*/  BAR.SYNC.DEFER_BLOCKING 0x0 ;  /* 0x0000000000007b1d */ /* 0x000fec0000010000 */
[----:B------:R-:W-:Y:S04]  /*04e0*/  BSSY.RECONVERGENT B0, `(.L_x_14) ;  /* 0x0000006000007945 */ /* 0x000fe80003800200 */
[----:B------:R-:W-:Y:S05]  /*04f0*/  @P4 BRA `(.L_x_15) ;  /* 0x0000000000104947 */ /* 0x000fea0003800000 */
[----:B------:R-:W5:Y:S04]  /*0500*/  LDG.E R0, desc[UR4][R4.64+-0x200] ;  /* 0xfffe000404007981 */ /* 0x000f68000c1e1900 */
[----:B-1234-:R-:W5:Y:S02]  /*0510*/  LDG.E R7, desc[UR4][R4.64] ;  /* 0x0000000404077981 */ /* 0x01ef64000c1e1900 */
[----:B-----5:R-:W-:-:S05]  /*0520*/  FADD R7, R0, R7 ;  /* 0x0000000700077221 */ /* 0x020fca0000000000 */
[----:B------:R1:W-:Y:S02]  /*0530*/  STG.E desc[UR4][R4.64], R7 ;  /* 0x0000000704007986 */ /* 0x0003e4000c101904 */
.L_x_15:
[----:B------:R-:W-:Y:S05]  /*0540*/  BSYNC.RECONVERGENT B0 ;  /* 0x0000000000007941 */ /* 0x000fea0003800200 */
.L_x_14:
[----:B------:R-:W-:Y:S06]  /*0550*/  BAR.SYNC.DEFER_BLOCKING 0x0 ;  /* 0x0000000000007b1d */ /* 0x000fec0000010000 */
[----:B------:R-:W-:Y:S04]  /*0560*/  BSSY.RECONVERGENT B0, `(.L_x_16) ;  /* 0x0000006000007945 */ /* 0x000fe80003800200 */
[----:B------:R-:W-:Y:S05]  /*0570*/  @P5 BRA `(.L_x_17) ;  /* 0x0000000000105947 */ /* 0x000fea0003800000 */
[----:B------:R-:W5:Y:S04]  /*0580*/  LDG.E R0, desc[UR4][R4.64+-0x400] ;  /* 0xfffc000404007981 */ /* 0x000f68000c1e1900 */
[----:B-1234-:R-:W5:Y:S02]  /*0590*/  LDG.E R7, desc[UR4][R4.64] ;  /* 0x0000000404077981 */ /* 0x01ef64000c1e1900 */
[----:B-----5:R-:W-:-:S05]  /*05a0*/  FADD R7, R0, R7 ;  /* 0x0000000700077221 */ /* 0x020fca0000000000 */
[----:B------:R1:W-:Y:S02]  /*05b0*/  STG.E desc[UR4][R4.64], R7 ;  /* 0x0000000704007986 */ /* 0x0003e4000c101904 */
.L_x_17:
[----:B------:R-:W-:Y:S05]  /*05c0*/  BSYNC.RECONVERGENT B0 ;  /* 0x0000000000007941 */ /* 0x000fea0003800200 */
.L_x_16:
[----:B------:R-:W-:Y:S06]  /*05d0*/  BAR.SYNC.DEFER_BLOCKING 0x0 ;  /* 0x0000000000007b1d */ /* 0x000fec0000010000 */
[----:B------:R-:W-:Y:S04]  /*05e0*/  BSSY.RECONVERGENT B0, `(.L_x_18) ;  /* 0x0000006000007945 */ /* 0x000fe80003800200 */
[----:B------:R-:W-:Y:S05]  /*05f0*/  @P6 BRA `(.L_x_19) ;  /* 0x0000000000106947 */ /* 0x000fea0003800000 */
[----:B------:R-:W5:Y:S04]  /*0600*/  LDG.E R0, desc[UR4][R4.64+-0x800] ;  /* 0xfff8000404007981 */ /* 0x000f68000c1e1900 */
[----:B-1234-:R-:W5:Y:S02]  /*0610*/  LDG.E R7, desc[UR4][R4.64] ;  /* 0x0000000404077981 */ /* 0x01ef64000c1e1900 */
[----:B-----5:R-:W-:-:S05]  /*0620*/  FADD R7, R0, R7 ;  /* 0x0000000700077221 */ /* 0x020fca0000000000 */
[----:B------:R1:W-:Y:S02]  /*0630*/  STG.E desc[UR4][R4.64], R7 ;  /* 0x0000000704007986 */ /* 0x0003e4000c101904 */
.L_x_19:
[----:B------:R-:W-:Y:S05]  /*0640*/  BSYNC.RECONVERGENT B0 ;  /* 0x0000000000007941 */ /* 0x000fea0003800200 */
.L_x_18:
[----:B------:R-:W-:Y:S06]  /*0650*/  BAR.SYNC.DEFER_BLOCKING 0x0 ;  /* 0x0000000000007b1d */ /* 0x000fec0000010000 */
[----:B------:R-:W5:Y:S02]  /*0660*/  LDG.E R3, desc[UR4][R2.64+0xffc] ;  /* 0x000ffc0402037981 */ /* 0x000f64000c1e1900 */
[----:B01234-:R-:W5:Y:S02]  /*0670*/  LDC.64 R4, c[0x0][0x388] ;  /* 0x0000e200ff047b82 */ /* 0x01ff640000000a00 */
[----:B-----5:R-:W-:Y:S01]  /*0680*/  STG.E desc[UR4][R4.64], R3 ;  /* 0x0000000304007986 */ /* 0x020fe2000c101904 */
[----:B------:R-:W-:Y:S05]  /*0690*/  EXIT ;  /* 0x000000000000794d */ /* 0x000fea0003800000 */
.L_x_20:
[----:B------:R-:W-:-:S00]  /*06a0*/  BRA `(.L_x_20) ;  /* 0xfffffffc00fc7947 */ /* 0x000fc0000383ffff */
[----:B------:R-:W-:-:S00]  /*06b0*/  NOP ;  /* 0x0000000000007918 */ /* 0x000fc00000000000 */
        /* <DEDUP_REMOVED lines=12> */
.L_x_58:


//--------------------- .text._Z11convergenceP6vertexPfi --------------------------
	.section	.text._Z11convergenceP6vertexPfi,"ax",@progbits
	.align	128
        .global         _Z11convergenceP6vertexPfi
        .type           _Z11convergenceP6vertexPfi,@function
        .size           _Z11convergenceP6vertexPfi,(.L_x_59 - _Z11convergenceP6vertexPfi)
        .other          _Z11convergenceP6vertexPfi,@"STO_CUDA_ENTRY STV_DEFAULT"
_Z11convergenceP6vertexPfi:
.text._Z11convergenceP6vertexPfi:
[----:B------:R-:W-:Y:S01]  /*0000*/  LDC R1, c[0x0][0x37c] ;  /* 0x0000df00ff017b82 */ /* 0x000fe20000000800 */
[----:B------:R-:W0:Y:S01]  /*0010*/  S2R R0, SR_CTAID.X ;  /* 0x0000000000007919 */ /* 0x000e220000002500 */
[----:B------:R-:W0:Y:S06]  /*0020*/  LDCU UR4, c[0x0][0x360] ;  /* 0x00006c00ff0477ac */ /* 0x000e2c0008000800 */
[----:B------:R-:W1:Y:S01]  /*0030*/  S2UR UR5, SR_CgaCtaId ;  /* 0x00000000000579c3 */ /* 0x000e620000008800 */
[----:B------:R-:W-:Y:S01]  /*0040*/  BSSY.RECONVERGENT B0, `(.L_x_21) ;  /* 0x0000023000007945 */ /* 0x000fe20003800200 */
[----:B------:R-:W0:Y:S01]  /*0050*/  S2R R11, SR_TID.X ;  /* 0x00000000000b7919 */ /* 0x000e220000002100 */
[----:B------:R-:W2:Y:S01]  /*0060*/  LDCU.64 UR6, c[0x0][0x358] ;  /* 0x00006b00ff0677ac */ /* 0x000ea20008000a00 */
[----:B------:R-:W3:Y:S01]  /*0070*/  LDCU UR8, c[0x0][0x390] ;  /* 0x00007200ff0877ac */ /* 0x000ee20008000800 */
[----:B0-----:R-:W-:Y:S01]  /*0080*/  IMAD R3, R0, UR4, R11 ;  /* 0x0000000400037c24 */ /* 0x001fe2000f8e020b */
[----:B------:R-:W-:-:S02]  /*0090*/  UMOV UR4, 0x400 ;  /* 0x0000040000047882 */ /* 0x000fc40000000000 */
[----:B-1----:R-:W-:Y:S02]  /*00a0*/  ULEA UR4, UR5, UR4, 0x18 ;  /* 0x0000000405047291 */ /* 0x002fe4000f8ec0ff */
[----:B------:R-:W-:-:S04]  /*00b0*/  ISETP.GT.AND P0, PT, R3, 0x3ff, PT ;  /* 0x000003ff0300780c */ /* 0x000fc80003f04270 */
[----:B------:R-:W-:-:S09]  /*00c0*/  LEA R2, R11, UR4, 0x2 ;  /* 0x000000040b027c11 */ /* 0x000fd2000f8e10ff */
[----:B------:R-:W0:Y:S02]  /*00d0*/  @!P0 LDC.64 R4, c[0x0][0x388] ;  /* 0x0000e200ff048b82 */ /* 0x000e240000000a00 */
[----:B0-----:R-:W-:-:S05]  /*00e0*/  @!P0 IMAD.WIDE R4, R3, 0x4, R4 ;  /* 0x0000000403048825 */ /* 0x001fca00078e0204 */
[----:B--2---:R0:W-:Y:S01]  /*00f0*/  @!P0 STG.E desc[UR6][R4.64], RZ ;  /* 0x000000ff04008986 */ /* 0x0041e2000c101906 */
[----:B---3--:R-:W-:-:S13]  /*0100*/  ISETP.GE.AND P0, PT, R3, UR8, PT ;  /* 0x0000000803007c0c */ /* 0x008fda000bf06270 */
[----:B0-----:R-:W-:Y:S05]  /*0110*/  @P0 BRA `(.L_x_22) ;  /* 0x0000000000500947 */ /* 0x001fea0003800000 */
[----:B------:R-:W0:Y:S08]  /*0120*/  LDC R6, c[0x0][0x370] ;  /* 0x0000dc00ff067b82 */ /* 0x000e300000000800 */
[----:B------:R-:W1:Y:S01]  /*0130*/  LDC.64 R4, c[0x0][0x380] ;  /* 0x0000e000ff047b82 */ /* 0x000e620000000a00 */
[----:B0-----:R-:W-:-:S05]  /*0140*/  IMAD R7, R6, 0x400, R3 ;  /* 0x0000040006077824 */ /* 0x001fca00078e0203 */
[----:B------:R-:W-:-:S13]  /*0150*/  ISETP.GE.U32.AND P0, PT, R7, UR8, PT ;  /* 0x0000000807007c0c */ /* 0x000fda000bf06070 */
[----:B-1----:R-:W-:-:S04]  /*0160*/  @!P0 IMAD.WIDE.U32 R6, R7, 0x18, R4 ;  /* 0x0000001807068825 */ /* 0x002fc800078e0004 */
[----:B------:R-:W-:Y:S01]  /*0170*/  IMAD.WIDE R4, R3, 0x18, R4 ;  /* 0x0000001803047825 */ /* 0x000fe200078e0204 */
[----:B------:R-:W2:Y:S04]  /*0180*/  @!P0 LDG.E R9, desc[UR6][R6.64+0x8] ;  /* 0x0000080606098981 */ /* 0x000ea8000c1e1900 */
[----:B------:R-:W2:Y:S04]  /*0190*/  @!P0 LDG.E R12, desc[UR6][R6.64+0x4] ;  /* 0x00000406060c8981 */ /* 0x000ea8000c1e1900 */
[----:B------:R-:W3:Y:S04]  /*01a0*/  LDG.E R3, desc[UR6][R4.64+0x8] ;  /* 0x0000080604037981 */ /* 0x000ee8000c1e1900 */
[----:B------:R-:W3:Y:S01]  /*01b0*/  LDG.E R8, desc[UR6][R4.64+0x4] ;  /* 0x0000040604087981 */ /* 0x000ee2000c1e1900 */
[----:B------:R-:W-:-:S02]  /*01c0*/  HFMA2 R10, -RZ, RZ, 0, 0 ;  /* 0x00000000ff0a7431 */ /* 0x000fc400000001ff */
[----:B--2---:R-:W-:-:S05]  /*01d0*/  @!P0 FADD R10, R9, -R12 ;  /* 0x8000000c090a8221 */ /* 0x004fca0000000000 */
[C---:B------:R-:W-:Y:S01]  /*01e0*/  FSETP.GEU.AND P1, PT, R10.reuse, RZ, PT ;  /* 0x000000ff0a00720b */ /* 0x040fe20003f2e000 */
[C---:B---3--:R-:W-:Y:S01]  /*01f0*/  FADD R9, R3.reuse, -R8 ;  /* 0x8000000803097221 */ /* 0x048fe20000000000 */
[----:B------:R-:W-:Y:S02]  /*0200*/  FSETP.GEU.AND P0, PT, R3, R8, PT ;  /* 0x000000080300720b */ /* 0x000fe40003f0e000 */
[----:B------:R-:W-:Y:S02]  /*0210*/  FSEL R10, -R10, R10, !P1 ;  /* 0x0000000a0a0a7208 */ /* 0x000fe40004800100 */
[----:B------:R-:W-:-:S05]  /*0220*/  FSEL R9, -R9, R9, !P0 ;  /* 0x0000000909097208 */ /* 0x000fca0004000100 */
[----:B------:R-:W-:-:S05]  /*0230*/  FADD R9, R9, R10 ;  /* 0x0000000a09097221 */ /* 0x000fca0000000000 */
[----:B------:R1:W-:Y:S01]  /*0240*/  STS [R2], R9 ;  /* 0x0000000902007388 */ /* 0x0003e20000000800 */
[----:B------:R-:W-:Y:S05]  /*0250*/  BRA `(.L_x_23) ;  /* 0x0000000000047947 */ /* 0x000fea0003800000 */
.L_x_22:
[----:B------:R0:W-:Y:S02]  /*0260*/  STS [R2], RZ ;  /* 0x000000ff02007388 */ /* 0x0001e40000000800 */
.L_x_23:
[----:B------:R-:W-:Y:S05]  /*0270*/  BSYNC.RECONVERGENT B0 ;  /* 0x0000000000007941 */ /* 0x000fea0003800200 */
.L_x_21:
[----:B------:R-:W-:Y:S01]  /*0280*/  BAR.SYNC.DEFER_BLOCKING 0x0 ;  /* 0x0000000000007b1d */ /* 0x000fe20000010000 */
[----:B------:R-:W-:-:S04]  /*0290*/  LOP3.LUT R3, R11, 0x1, RZ, 0xc0, !PT ;  /* 0x000000010b037812 */ /* 0x000fc800078ec0ff */
[----:B------:R-:W-:Y:S01]  /*02a0*/  ISETP.NE.U32.AND P1, PT, R3, 0x1, PT ;  /* 0x000000010300780c */ /* 0x000fe20003f25070 */
[----:B------:R-:W-:-:S05]  /*02b0*/  VIADD R3, R11, 0x1 ;  /* 0x000000010b037836 */ /* 0x000fca0000000000 */
[----:B------:R-:W-:-:S07]  /*02c0*/  LOP3.LUT P0, RZ, R3, 0x3, RZ, 0xc0, !PT ;  /* 0x0000000303ff7812 */ /* 0x000fce000780c0ff */
[----:B------:R-:W-:Y:S04]  /*02d0*/  @!P1 LDS R4, [R2+-0x4] ;  /* 0xfffffc0002049984 */ /* 0x000fe80000000800 */
[----:B------:R-:W2:Y:S02]  /*02e0*/  @!P1 LDS R5, [R2] ;  /* 0x0000000002059984 */ /* 0x000ea40000000800 */
[----:B--2---:R-:W-:-:S05]  /*02f0*/  @!P1 FADD R5, R4, R5 ;  /* 0x0000000504059221 */ /* 0x004fca0000000000 */
[----:B------:R-:W-:Y:S01]  /*0300*/  @!P1 STS [R2], R5 ;  /* 0x0000000502009388 */ /* 0x000fe20000000800 */
[----:B------:R-:W-:Y:S01]  /*0310*/  BAR.SYNC.DEFER_BLOCKING 0x0 ;  /* 0x0000000000007b1d */ /* 0x000fe20000010000 */
[----:B------:R-:W-:-:S05]  /*0320*/  LOP3.LUT P1, RZ, R3, 0x7, RZ, 0xc0, !PT ;  /* 0x0000000703ff7812 */ /* 0x000fca000782c0ff */
[----:B------:R-:W-:Y:S04]  /*0330*/  @!P0 LDS R4, [R2+-0x8] ;  /* 0xfffff80002048984 */ /* 0x000fe80000000800 */
[----:B------:R-:W2:Y:S02]  /*0340*/  @!P0 LDS R7, [R2] ;  /* 0x0000000002078984 */ /* 0x000ea40000000800 */
[----:B--2---:R-:W-:-:S05]  /*0350*/  @!P0 FADD R7, R4, R7 ;  /* 0x0000000704078221 */ /* 0x004fca0000000000 */
[----:B------:R-:W-:Y:S01]  /*0360*/  @!P0 STS [R2], R7 ;  /* 0x0000000702008388 */ /* 0x000fe20000000800 */
[----:B------:R-:W-:Y:S01]  /*0370*/  BAR.SYNC.DEFER_BLOCKING 0x0 ;  /* 0x0000000000007b1d */ /* 0x000fe20000010000 */
[----:B------:R-:W-:-:S05]  /*0380*/  LOP3.LUT P0, RZ, R3, 0xf, RZ, 0xc0, !PT ;  /* 0x0000000f03ff7812 */ /* 0x000fca000780c0ff */
[----:B------:R-:W-:Y:S04]  /*0390*/  @!P1 LDS R4, [R2+-0x10] ;  /* 0xfffff00002049984 */ /* 0x000fe80000000800 */
[----:B-1----:R-:W1:Y:S02]  /*03a0*/  @!P1 LDS R9, [R2] ;  /* 0x0000000002099984 */ /* 0x002e640000000800 */
[----:B-1----:R-:W-:-:S05]  /*03b0*/  @!P1 FADD R9, R4, R9 ;  /* 0x0000000904099221 */ /* 0x002fca0000000000 */
[----:B------:R-:W-:Y:S01]  /*03c0*/  @!P1 STS [R2], R9 ;  /* 0x0000000902009388 */ /* 0x000fe20000000800 */
[----:B------:R-:W-:Y:S01]  /*03d0*/  BAR.SYNC.DEFER_BLOCKING 0x0 ;  /* 0x0000000000007b1d */ /* 0x000fe20000010000 */
[----:B------:R-:W-:-:S05]  /*03e0*/  LOP3.LUT P1, RZ, R3, 0x1f, RZ, 0xc0, !PT ;  /* 0x0000001f03ff7812 */ /* 0x000fca000782c0ff */
[----:B------:R-:W-:Y:S04]  /*03f0*/  @!P0 LDS R4, [R2+-0x20] ;  /* 0xffffe00002048984 */ /* 0x000fe80000000800 */
[----:B------:R-:W1:Y:S02]  /*0400*/  @!P0 LDS R5, [R2] ;  /* 0x0000000002058984 */ /* 0x000e640000000800 */
        /* <DEDUP_REMOVED lines=32> */
[----:B------:R-:W-:Y:S06]  /*0610*/  BAR.SYNC.DEFER_BLOCKING 0x0 ;  /* 0x0000000000007b1d */ /* 0x000fec0000010000 */
[----:B------:R-:W-:Y:S04]  /*0620*/  @!P0 LDS R3, [R2+-0x800] ;  /* 0xfff8000002038984 */ /* 0x000fe80000000800 */
[----:B------:R-:W1:Y:S02]  /*0630*/  @!P0 LDS R4, [R2] ;  /* 0x0000000002048984 */ /* 0x000e640000000800 */
[----:B-1----:R-:W-:-:S02]  /*0640*/  @!P0 FADD R3, R3, R4 ;  /* 0x0000000403038221 */ /* 0x002fc40000000000 */
[----:B------:R-:W1:Y:S03]  /*0650*/  LDC.64 R4, c[0x0][0x388] ;  /* 0x0000e200ff047b82 */ /* 0x000e660000000a00 */
[----:B------:R-:W-:Y:S05]  /*0660*/  @!P0 STS [R2], R3 ;  /* 0x0000000302008388 */ /* 0x000fea0000000800 */
[----:B------:R-:W-:Y:S01]  /*0670*/  BAR.SYNC.DEFER_BLOCKING 0x0 ;  /* 0x0000000000007b1d */ /* 0x000fe20000010000 */
[----:B-1----:R-:W-:-:S05]  /*0680*/  IMAD.WIDE.U32 R4, R0, 0x4, R4 ;  /* 0x0000000400047825 */ /* 0x002fca00078e0004 */
[----:B------:R-:W1:Y:S04]  /*0690*/  LDS R7, [UR4+0xffc] ;  /* 0x000ffc04ff077984 */ /* 0x000e680008000800 */
[----:B-1----:R-:W-:Y:S01]  /*06a0*/  STG.E desc[UR6][R4.64], R7 ;  /* 0x0000000704007986 */ /* 0x002fe2000c101906 */
[----:B------:R-:W-:Y:S05]  /*06b0*/  EXIT ;  /* 0x000000000000794d */ /* 0x000fea0003800000 */
.L_x_24:
        /* <DEDUP_REMOVED lines=12> */
.L_x_59:


//--------------------- .text._Z20setPageranksFromNextP6vertexi --------------------------
	.section	.text._Z20setPageranksFromNextP6vertexi,"ax",@progbits
	.align	128
        .global         _Z20setPageranksFromNextP6vertexi
        .type           _Z20setPageranksFromNextP6vertexi,@function
        .size           _Z20setPageranksFromNextP6vertexi,(.L_x_60 - _Z20setPageranksFromNextP6vertexi)
        .other          _Z20setPageranksFromNextP6vertexi,@"STO_CUDA_ENTRY STV_DEFAULT"
_Z20setPageranksFromNextP6vertexi:
.text._Z20setPageranksFromNextP6vertexi:
[----:B------:R-:W-:Y:S01]  /*0000*/  LDC R1, c[0x0][0x37c] ;  /* 0x0000df00ff017b82 */ /* 0x000fe20000000800 */
[----:B------:R-:W0:Y:S07]  /*0010*/  S2R R0, SR_TID.X ;  /* 0x0000000000007919 */ /* 0x000e2e0000002100 */
[----:B------:R-:W0:Y:S01]  /*0020*/  S2UR UR4, SR_CTAID.X ;  /* 0x00000000000479c3 */ /* 0x000e220000002500 */
[----:B------:R-:W1:Y:S07]  /*0030*/  LDCU UR5, c[0x0][0x388] ;  /* 0x00007100ff0577ac */ /* 0x000e6e0008000800 */
[----:B------:R-:W0:Y:S02]  /*0040*/  LDC R5, c[0x0][0x360] ;  /* 0x0000d800ff057b82 */ /* 0x000e240000000800 */
[----:B0-----:R-:W-:-:S05]  /*0050*/  IMAD R5, R5, UR4, R0 ;  /* 0x0000000405057c24 */ /* 0x001fca000f8e0200 */
[----:B-1----:R-:W-:-:S13]  /*0060*/  ISETP.GE.AND P0, PT, R5, UR5, PT ;  /* 0x0000000505007c0c */ /* 0x002fda000bf06270 */
[----:B------:R-:W-:Y:S05]  /*0070*/  @P0 EXIT ;  /* 0x000000000000094d */ /* 0x000fea0003800000 */
[----:B------:R-:W0:Y:S01]  /*0080*/  LDC.64 R2, c[0x0][0x380] ;  /* 0x0000e000ff027b82 */ /* 0x000e220000000a00 */
[----:B------:R-:W1:Y:S01]  /*0090*/  LDCU.64 UR4, c[0x0][0x358] ;  /* 0x00006b00ff0477ac */ /* 0x000e620008000a00 */
[----:B0-----:R-:W-:-:S05]  /*00a0*/  IMAD.WIDE R2, R5, 0x18, R2 ;  /* 0x0000001805027825 */ /* 0x001fca00078e0202 */
[----:B-1----:R-:W2:Y:S04]  /*00b0*/  LDG.E R5, desc[UR4][R2.64+0x8] ;  /* 0x0000080402057981 */ /* 0x002ea8000c1e1900 */
[----:B------:R-:W-:Y:S04]  /*00c0*/  STG.E desc[UR4][R2.64+0x8], RZ ;  /* 0x000008ff02007986 */ /* 0x000fe8000c101904 */
[----:B--2---:R-:W-:Y:S01]  /*00d0*/  STG.E desc[UR4][R2.64+0x4], R5 ;  /* 0x0000040502007986 */ /* 0x004fe2000c101904 */
[----:B------:R-:W-:Y:S05]  /*00e0*/  EXIT ;  /* 0x000000000000794d */ /* 0x000fea0003800000 */
.L_x_25:
        /* <DEDUP_REMOVED lines=9> */
.L_x_60:


//--------------------- .text._Z25finalPagerankForIterationP6vertexif --------------------------
	.section	.text._Z25finalPagerankForIterationP6vertexif,"ax",@progbits
	.align	128
        .global         _Z25finalPagerankForIterationP6vertexif
        .type           _Z25finalPagerankForIterationP6vertexif,@function
        .size           _Z25finalPagerankForIterationP6vertexif,(.L_x_55 - _Z25finalPagerankForIterationP6vertexif)
        .other          _Z25finalPagerankForIterationP6vertexif,@"STO_CUDA_ENTRY STV_DEFAULT"
_Z25finalPagerankForIterationP6vertexif:
.text._Z25finalPagerankForIterationP6vertexif:
        /* <DEDUP_REMOVED lines=8> */
[----:B------:R-:W-:Y:S01]  /*0080*/  I2FP.F32.S32 R4, UR5 ;  /* 0x0000000500047c45 */ /* 0x000fe20008201400 */
[----:B------:R-:W-:Y:S01]  /*0090*/  IMAD.MOV.U32 R2, RZ, RZ, 0x1 ;  /* 0x00000001ff027424 */ /* 0x000fe200078e00ff */
[----:B------:R-:W0:Y:S04]  /*00a0*/  LDCU UR4, c[0x0][0x38c] ;  /* 0x00007180ff0477ac */ /* 0x000e280008000800 */
[----:B------:R-:W1:Y:S01]  /*00b0*/  F2F.F64.F32 R4, R4 ;  /* 0x0000000400047310 */ /* 0x000e620000201800 */
[----:B------:R-:W-:-:S07]  /*00c0*/  UMOV UR5, 0x3fc33333 ;  /* 0x3fc3333300057882 */ /* 0x000fce0000000000 */
[----:B-1----:R-:W1:Y:S02]  /*00d0*/  MUFU.RCP64H R3, R5 ;  /* 0x0000000500037308 */ /* 0x002e640000001800 */
[----:B-1----:R-:W-:-:S08]  /*00e0*/  DFMA R6, -R4, R2, 1 ;  /* 0x3ff000000406742b */ /* 0x002fd00000000102 */
[----:B------:R-:W-:Y:S02]  /*00f0*/  DFMA R8, R6, R6, R6 ;  /* 0x000000060608722b */ /* 0x000fe40000000006 */
[----:B0-----:R-:W0:Y:S01]  /*0100*/  F2F.F64.F32 R6, UR4 ;  /* 0x0000000400067d10 */ /* 0x001e220008201800 */
[----:B------:R-:W-:-:S05]  /*0110*/  UMOV UR4, 0x33333334 ;  /* 0x3333333400047882 */ /* 0x000fca0000000000 */
[----:B------:R-:W-:-:S08]  /*0120*/  DFMA R8, R2, R8, R2 ;  /* 0x000000080208722b */ /* 0x000fd00000000002 */
[----:B------:R-:W-:Y:S02]  /*0130*/  DFMA R2, -R4, R8, 1 ;  /* 0x3ff000000402742b */ /* 0x000fe40000000108 */
[----:B0-----:R-:W-:Y:S01]  /*0140*/  DADD R6, R6, UR4 ;  /* 0x0000000406067e29 */ /* 0x001fe20008000000 */
[----:B------:R-:W0:Y:S05]  /*0150*/  LDCU.64 UR4, c[0x0][0x358] ;  /* 0x00006b00ff0477ac */ /* 0x000e2a0008000a00 */
[----:B------:R-:W-:-:S04]  /*0160*/  DFMA R2, R8, R2, R8 ;  /* 0x000000020802722b */ /* 0x000fc80000000008 */
[----:B------:R-:W-:-:S04]  /*0170*/  FSETP.GEU.AND P1, PT, |R7|, 6.5827683646048100446e-37, PT ;  /* 0x036000000700780b */ /* 0x000fc80003f2e200 */
[----:B------:R-:W-:-:S08]  /*0180*/  DMUL R8, R6, R2 ;  /* 0x0000000206087228 */ /* 0x000fd00000000000 */
[----:B------:R-:W-:-:S08]  /*0190*/  DFMA R10, -R4, R8, R6 ;  /* 0x00000008040a722b */ /* 0x000fd00000000106 */
[----:B------:R-:W-:-:S10]  /*01a0*/  DFMA R2, R2, R10, R8 ;  /* 0x0000000a0202722b */ /* 0x000fd40000000008 */
[----:B------:R-:W-:-:S05]  /*01b0*/  FFMA R8, RZ, R5, R3 ;  /* 0x00000005ff087223 */ /* 0x000fca0000000003 */
[----:B------:R-:W-:-:S13]  /*01c0*/  FSETP.GT.AND P0, PT, |R8|, 1.469367938527859385e-39, PT ;  /* 0x001000000800780b */ /* 0x000fda0003f04200 */
[----:B0-----:R-:W-:Y:S05]  /*01d0*/  @P0 BRA P1, `(.L_x_26) ;  /* 0x0000000000080947 */ /* 0x001fea0000800000 */
[----:B------:R-:W-:-:S07]  /*01e0*/  MOV R10, 0x200 ;  /* 0x00000200000a7802 */ /* 0x000fce0000000f00 */
[----:B------:R-:W-:Y:S05]  /*01f0*/  CALL.REL.NOINC `($__internal_0_$__cuda_sm20_div_rn_f64_full) ;  /* 0x0000000000207944 */ /* 0x000fea0003c00000 */
.L_x_26:
[----:B------:R-:W0:Y:S02]  /*0200*/  LDC.64 R4, c[0x0][0x380] ;  /* 0x0000e000ff047b82 */ /* 0x000e240000000a00 */
[----:B0-----:R-:W-:-:S05]  /*0210*/  IMAD.WIDE R4, R0, 0x18, R4 ;  /* 0x0000001800047825 */ /* 0x001fca00078e0204 */
[----:B------:R-:W2:Y:S02]  /*0220*/  LDG.E R0, desc[UR4][R4.64+0x8] ;  /* 0x0000080404007981 */ /* 0x000ea4000c1e1900 */
[----:B--2---:R-:W0:Y:S02]  /*0230*/  F2F.F64.F32 R6, R0 ;  /* 0x0000000000067310 */ /* 0x004e240000201800 */
[----:B0-----:R-:W-:-:S10]  /*0240*/  DADD R6, R6, R2 ;  /* 0x0000000006067229 */ /* 0x001fd40000000002 */
[----:B------:R-:W0:Y:S02]  /*0250*/  F2F.F32.F64 R7, R6 ;  /* 0x0000000600077310 */ /* 0x000e240000301000 */
[----:B0-----:R-:W-:Y:S01]  /*0260*/  STG.E desc[UR4][R4.64+0x8], R7 ;  /* 0x0000080704007986 */ /* 0x001fe2000c101904 */
[----:B------:R-:W-:Y:S05]  /*0270*/  EXIT ;  /* 0x000000000000794d */ /* 0x000fea0003800000 */
        .weak           $__internal_0_$__cuda_sm20_div_rn_f64_full
        .type           $__internal_0_$__cuda_sm20_div_rn_f64_full,@function
        .size           $__internal_0_$__cuda_sm20_div_rn_f64_full,(.L_x_55 - $__internal_0_$__cuda_sm20_div_rn_f64_full)
$__internal_0_$__cuda_sm20_div_rn_f64_full:
[C---:B------:R-:W-:Y:S01]  /*0280*/  FSETP.GEU.AND P0, PT, |R5|.reuse, 1.469367938527859385e-39, PT ;  /* 0x001000000500780b */ /* 0x040fe20003f0e200 */
[----:B------:R-:W-:Y:S01]  /*0290*/  IMAD.MOV.U32 R8, RZ, RZ, 0x1 ;  /* 0x00000001ff087424 */ /* 0x000fe200078e00ff */
[C---:B------:R-:W-:Y:S01]  /*02a0*/  LOP3.LUT R2, R5.reuse, 0x800fffff, RZ, 0xc0, !PT ;  /* 0x800fffff05027812 */ /* 0x040fe200078ec0ff */
[----:B------:R-:W-:Y:S01]  /*02b0*/  IMAD.MOV.U32 R11, RZ, RZ, 0x1ca00000 ;  /* 0x1ca00000ff0b7424 */ /* 0x000fe200078e00ff */
[----:B------:R-:W-:Y:S02]  /*02c0*/  LOP3.LUT R15, R5, 0x7ff00000, RZ, 0xc0, !PT ;  /* 0x7ff00000050f7812 */ /* 0x000fe400078ec0ff */
[----:B------:R-:W-:Y:S01]  /*02d0*/  LOP3.LUT R3, R2, 0x3ff00000, RZ, 0xfc, !PT ;  /* 0x3ff0000002037812 */ /* 0x000fe200078efcff */
[----:B------:R-:W-:Y:S01]  /*02e0*/  IMAD.MOV.U32 R2, RZ, RZ, R4 ;  /* 0x000000ffff027224 */ /* 0x000fe200078e0004 */
[----:B------:R-:W-:-:S04]  /*02f0*/  LOP3.LUT R14, R7, 0x7ff00000, RZ, 0xc0, !PT ;  /* 0x7ff00000070e7812 */ /* 0x000fc800078ec0ff */
[----:B------:R-:W-:Y:S01]  /*0300*/  ISETP.GE.U32.AND P1, PT, R14, R15, PT ;  /* 0x0000000f0e00720c */ /* 0x000fe20003f26070 */
[----:B------:R-:W-:Y:S01]  /*0310*/  @!P0 DMUL R2, R4, 8.98846567431157953865e+307 ;  /* 0x7fe0000004028828 */ /* 0x000fe20000000000 */
[----:B------:R-:W-:-:S05]  /*0320*/  IMAD.MOV.U32 R21, RZ, RZ, R14 ;  /* 0x000000ffff157224 */ /* 0x000fca00078e000e */
[----:B------:R-:W0:Y:S02]  /*0330*/  MUFU.RCP64H R9, R3 ;  /* 0x0000000300097308 */ /* 0x000e240000001800 */
[----:B0-----:R-:W-:-:S08]  /*0340*/  DFMA R12, R8, -R2, 1 ;  /* 0x3ff00000080c742b */ /* 0x001fd00000000802 */
[----:B------:R-:W-:-:S08]  /*0350*/  DFMA R12, R12, R12, R12 ;  /* 0x0000000c0c0c722b */ /* 0x000fd0000000000c */
[----:B------:R-:W-:Y:S01]  /*0360*/  DFMA R12, R8, R12, R8 ;  /* 0x0000000c080c722b */ /* 0x000fe20000000008 */
[----:B------:R-:W-:Y:S01]  /*0370*/  SEL R9, R11, 0x63400000, !P1 ;  /* 0x634000000b097807 */ /* 0x000fe20004800000 */
[----:B------:R-:W-:Y:S01]  /*0380*/  IMAD.MOV.U32 R8, RZ, RZ, R6 ;  /* 0x000000ffff087224 */ /* 0x000fe200078e0006 */
[----:B------:R-:W-:Y:S02]  /*0390*/  FSETP.GEU.AND P1, PT, |R7|, 1.469367938527859385e-39, PT ;  /* 0x001000000700780b */ /* 0x000fe40003f2e200 */
[----:B------:R-:W-:-:S03]  /*03a0*/  LOP3.LUT R9, R9, 0x800fffff, R7, 0xf8, !PT ;  /* 0x800fffff09097812 */ /* 0x000fc600078ef807 */
[----:B------:R-:W-:-:S08]  /*03b0*/  DFMA R16, R12, -R2, 1 ;  /* 0x3ff000000c10742b */ /* 0x000fd00000000802 */
[----:B------:R-:W-:Y:S01]  /*03c0*/  DFMA R12, R12, R16, R12 ;  /* 0x000000100c0c722b */ /* 0x000fe2000000000c */
[----:B------:R-:W-:Y:S10]  /*03d0*/  @P1 BRA `(.L_x_27) ;  /* 0x0000000000201947 */ /* 0x000ff40003800000 */
[----:B------:R-:W-:Y:S01]  /*03e0*/  LOP3.LUT R17, R5, 0x7ff00000, RZ, 0xc0, !PT ;  /* 0x7ff0000005117812 */ /* 0x000fe200078ec0ff */
[----:B------:R-:W-:-:S03]  /*03f0*/  IMAD.MOV.U32 R16, RZ, RZ, RZ ;  /* 0x000000ffff107224 */ /* 0x000fc600078e00ff */
[----:B------:R-:W-:-:S04]  /*0400*/  ISETP.GE.U32.AND P1, PT, R14, R17, PT ;  /* 0x000000110e00720c */ /* 0x000fc80003f26070 */
[----:B------:R-:W-:-:S04]  /*0410*/  SEL R17, R11, 0x63400000, !P1 ;  /* 0x634000000b117807 */ /* 0x000fc80004800000 */
[----:B------:R-:W-:-:S04]  /*0420*/  LOP3.LUT R17, R17, 0x80000000, R7, 0xf8, !PT ;  /* 0x8000000011117812 */ /* 0x000fc800078ef807 */
[----:B------:R-:W-:-:S06]  /*0430*/  LOP3.LUT R17, R17, 0x100000, RZ, 0xfc, !PT ;  /* 0x0010000011117812 */ /* 0x000fcc00078efcff */
[----:B------:R-:W-:-:S10]  /*0440*/  DFMA R8, R8, 2, -R16 ;  /* 0x400000000808782b */ /* 0x000fd40000000810 */
[----:B------:R-:W-:-:S07]  /*0450*/  LOP3.LUT R21, R9, 0x7ff00000, RZ, 0xc0, !PT ;  /* 0x7ff0000009157812 */ /* 0x000fce00078ec0ff */
.L_x_27:
[----:B------:R-:W-:Y:S01]  /*0460*/  IMAD.MOV.U32 R20, RZ, RZ, R15 ;  /* 0x000000ffff147224 */ /* 0x000fe200078e000f */
[----:B------:R-:W-:Y:S01]  /*0470*/  @!P0 LOP3.LUT R20, R3, 0x7ff00000, RZ, 0xc0, !PT ;  /* 0x7ff0000003148812 */ /* 0x000fe200078ec0ff */
[----:B------:R-:W-:Y:S01]  /*0480*/  VIADD R15, R21, 0xffffffff ;  /* 0xffffffff150f7836 */ /* 0x000fe20000000000 */
[----:B------:R-:W-:-:S03]  /*0490*/  DMUL R16, R12, R8 ;  /* 0x000000080c107228 */ /* 0x000fc60000000000 */
[----:B------:R-:W-:Y:S01]  /*04a0*/  VIADD R22, R20, 0xffffffff ;  /* 0xffffffff14167836 */ /* 0x000fe20000000000 */
[----:B------:R-:W-:-:S04]  /*04b0*/  ISETP.GT.U32.AND P0, PT, R15, 0x7feffffe, PT ;  /* 0x7feffffe0f00780c */ /* 0x000fc80003f04070 */
[----:B------:R-:W-:Y:S01]  /*04c0*/  ISETP.GT.U32.OR P0, PT, R22, 0x7feffffe, P0 ;  /* 0x7feffffe1600780c */ /* 0x000fe20000704470 */
[----:B------:R-:W-:-:S08]  /*04d0*/  DFMA R18, R16, -R2, R8 ;  /* 0x800000021012722b */ /* 0x000fd00000000008 */
[----:B------:R-:W-:-:S04]  /*04e0*/  DFMA R12, R12, R18, R16 ;  /* 0x000000120c0c722b */ /* 0x000fc80000000010 */
[----:B------:R-:W-:Y:S07]  /*04f0*/  @P0 BRA `(.L_x_28) ;  /* 0x00000000006c0947 */ /* 0x000fee0003800000 */
[----:B------:R-:W-:-:S04]  /*0500*/  LOP3.LUT R7, R5, 0x7ff00000, RZ, 0xc0, !PT ;  /* 0x7ff0000005077812 */ /* 0x000fc800078ec0ff */
[CC--:B------:R-:W-:Y:S02]  /*0510*/  VIADDMNMX R6, R14.reuse, -R7.reuse, 0xb9600000, !PT ;  /* 0xb96000000e067446 */ /* 0x0c0fe40007800907 */
[----:B------:R-:W-:Y:S02]  /*0520*/  ISETP.GE.U32.AND P0, PT, R14, R7, PT ;  /* 0x000000070e00720c */ /* 0x000fe40003f06070 */
[----:B------:R-:W-:Y:S02]  /*0530*/  VIMNMX R6, PT, PT, R6, 0x46a00000, PT ;  /* 0x46a0000006067848 */ /* 0x000fe40003fe0100 */
[----:B------:R-:W-:-:S05]  /*0540*/  SEL R11, R11, 0x63400000, !P0 ;  /* 0x634000000b0b7807 */ /* 0x000fca0004000000 */
[----:B------:R-:W-:Y:S02]  /*0550*/  IMAD.IADD R11, R6, 0x1, -R11 ;  /* 0x00000001060b7824 */ /* 0x000fe400078e0a0b */
[----:B------:R-:W-:Y:S02]  /*0560*/  IMAD.MOV.U32 R6, RZ, RZ, RZ ;  /* 0x000000ffff067224 */ /* 0x000fe400078e00ff */
[----:B------:R-:W-:-:S06]  /*0570*/  VIADD R7, R11, 0x7fe00000 ;  /* 0x7fe000000b077836 */ /* 0x000fcc0000000000 */
[----:B------:R-:W-:-:S10]  /*0580*/  DMUL R14, R12, R6 ;  /* 0x000000060c0e7228 */ /* 0x000fd40000000000 */
[----:B------:R-:W-:-:S13]  /*0590*/  FSETP.GTU.AND P0, PT, |R15|, 1.469367938527859385e-39, PT ;  /* 0x001000000f00780b */ /* 0x000fda0003f0c200 */
[----:B------:R-:W-:Y:S05]  /*05a0*/  @P0 BRA `(.L_x_29) ;  /* 0x0000000000940947 */ /* 0x000fea0003800000 */
[----:B------:R-:W-:Y:S01]  /*05b0*/  DFMA R2, R12, -R2, R8 ;  /* 0x800000020c02722b */ /* 0x000fe20000000008 */
[----:B------:R-:W-:-:S09]  /*05c0*/  IMAD.MOV.U32 R6, RZ, RZ, RZ ;  /* 0x000000ffff067224 */ /* 0x000fd200078e00ff */
[C---:B------:R-:W-:Y:S02]  /*05d0*/  FSETP.NEU.AND P0, PT, R3.reuse, RZ, PT ;  /* 0x000000ff0300720b */ /* 0x040fe40003f0d000 */
[----:B------:R-:W-:-:S04]  /*05e0*/  LOP3.LUT R5, R3, 0x80000000, R5, 0x48, !PT ;  /* 0x8000000003057812 */ /* 0x000fc800078e4805 */
[----:B------:R-:W-:-:S07]  /*05f0*/  LOP3.LUT R7, R5, R7, RZ, 0xfc, !PT ;  /* 0x0000000705077212 */ /* 0x000fce00078efcff */
[----:B------:R-:W-:Y:S05]  /*0600*/  @!P0 BRA `(.L_x_29) ;  /* 0x00000000007c8947 */ /* 0x000fea0003800000 */
[----:B------:R-:W-:Y:S01]  /*0610*/  IMAD.MOV R3, RZ, RZ, -R11 ;  /* 0x000000ffff037224 */ /* 0x000fe200078e0a0b */
[----:B------:R-:W-:Y:S01]  /*0620*/  DMUL.RP R6, R12, R6 ;  /* 0x000000060c067228 */ /* 0x000fe20000008000 */
[----:B------:R-:W-:Y:S01]  /*0630*/  IMAD.MOV.U32 R2, RZ, RZ, RZ ;  /* 0x000000ffff027224 */ /* 0x000fe200078e00ff */
[----:B------:R-:W-:-:S05]  /*0640*/  IADD3 R11, PT, PT, -R11, -0x43300000, RZ ;  /* 0xbcd000000b0b7810 */ /* 0x000fca0007ffe1ff */
[----:B------:R-:W-:-:S03]  /*0650*/  DFMA R2, R14, -R2, R12 ;  /* 0x800000020e02722b */ /* 0x000fc6000000000c */
[----:B------:R-:W-:-:S07]  /*0660*/  LOP3.LUT R5, R7, R5, RZ, 0x3c, !PT ;  /* 0x0000000507057212 */ /* 0x000fce00078e3cff */
[----:B------:R-:W-:-:S04]  /*0670*/  FSETP.NEU.AND P0, PT, |R3|, R11, PT ;  /* 0x0000000b0300720b */ /* 0x000fc80003f0d200 */
[----:B------:R-:W-:Y:S02]  /*0680*/  FSEL R14, R6, R14, !P0 ;  /* 0x0000000e060e7208 */ /* 0x000fe40004000000 */
[----:B------:R-:W-:Y:S01]  /*0690*/  FSEL R15, R5, R15, !P0 ;  /* 0x0000000f050f7208 */ /* 0x000fe20004000000 */
[----:B------:R-:W-:Y:S06]  /*06a0*/  BRA `(.L_x_29) ;  /* 0x0000000000547947 */ /* 0x000fec0003800000 */
.L_x_28:
[----:B------:R-:W-:-:S14]  /*06b0*/  DSETP.NAN.AND P0, PT, R6, R6, PT ;  /* 0x000000060600722a */ /* 0x000fdc0003f08000 */
[----:B------:R-:W-:Y:S05]  /*06c0*/  @P0 BRA `(.L_x_30) ;  /* 0x0000000000440947 */ /* 0x000fea0003800000 */
[----:B------:R-:W-:-:S14]  /*06d0*/  DSETP.NAN.AND P0, PT, R4, R4, PT ;  /* 0x000000040400722a */ /* 0x000fdc0003f08000 */
[----:B------:R-:W-:Y:S05]  /*06e0*/  @P0 BRA `(.L_x_31) ;  /* 0x0000000000300947 */ /* 0x000fea0003800000 */
[----:B------:R-:W-:Y:S01]  /*06f0*/  ISETP.NE.AND P0, PT, R21, R20, PT ;  /* 0x000000141500720c */ /* 0x000fe20003f05270 */
[----:B------:R-:W-:Y:S02]  /*0700*/  IMAD.MOV.U32 R14, RZ, RZ, 0x0 ;  /* 0x00000000ff0e7424 */ /* 0x000fe400078e00ff */
[----:B------:R-:W-:-:S10]  /*0710*/  IMAD.MOV.U32 R15, RZ, RZ, -0x80000 ;  /* 0xfff80000ff0f7424 */ /* 0x000fd400078e00ff */
[----:B------:R-:W-:Y:S05]  /*0720*/  @!P0 BRA `(.L_x_29) ;  /* 0x0000000000348947 */ /* 0x000fea0003800000 */
[----:B------:R-:W-:Y:S02]  /*0730*/  ISETP.NE.AND P0, PT, R21, 0x7ff00000, PT ;  /* 0x7ff000001500780c */ /* 0x000fe40003f05270 */
[----:B------:R-:W-:Y:S02]  /*0740*/  LOP3.LUT R15, R7, 0x80000000, R5, 0x48, !PT ;  /* 0x80000000070f7812 */ /* 0x000fe400078e4805 */
[----:B------:R-:W-:-:S13]  /*0750*/  ISETP.EQ.OR P0, PT, R20, RZ, !P0 ;  /* 0x000000ff1400720c */ /* 0x000fda0004702670 */
[----:B------:R-:W-:Y:S01]  /*0760*/  @P0 LOP3.LUT R2, R15, 0x7ff00000, RZ, 0xfc, !PT ;  /* 0x7ff000000f020812 */ /* 0x000fe200078efcff */
[----:B------:R-:W-:Y:S02]  /*0770*/  @!P0 IMAD.MOV.U32 R14, RZ, RZ, RZ ;  /* 0x000000ffff0e8224 */ /* 0x000fe400078e00ff */
[----:B------:R-:W-:Y:S02]  /*0780*/  @P0 IMAD.MOV.U32 R14, RZ, RZ, RZ ;  /* 0x000000ffff0e0224 */ /* 0x000fe400078e00ff */
[----:B------:R-:W-:Y:S01]  /*0790*/  @P0 IMAD.MOV.U32 R15, RZ, RZ, R2 ;  /* 0x000000ffff0f0224 */ /* 0x000fe200078e0002 */
[----:B------:R-:W-:Y:S06]  /*07a0*/  BRA `(.L_x_29) ;  /* 0x0000000000147947 */ /* 0x000fec0003800000 */
.L_x_31:
[----:B------:R-:W-:Y:S01]  /*07b0*/  LOP3.LUT R15, R5, 0x80000, RZ, 0xfc, !PT ;  /* 0x00080000050f7812 */ /* 0x000fe200078efcff */
[----:B------:R-:W-:Y:S01]  /*07c0*/  IMAD.MOV.U32 R14, RZ, RZ, R4 ;  /* 0x000000ffff0e7224 */ /* 0x000fe200078e0004 */
[----:B------:R-:W-:Y:S06]  /*07d0*/  BRA `(.L_x_29) ;  /* 0x0000000000087947 */ /* 0x000fec0003800000 */
.L_x_30:
[----:B------:R-:W-:Y:S01]  /*07e0*/  LOP3.LUT R15, R7, 0x80000, RZ, 0xfc, !PT ;  /* 0x00080000070f7812 */ /* 0x000fe200078efcff */
[----:B------:R-:W-:-:S07]  /*07f0*/  IMAD.MOV.U32 R14, RZ, RZ, R6 ;  /* 0x000000ffff0e7224 */ /* 0x000fce00078e0006 */
.L_x_29:
[----:B------:R-:W-:Y:S02]  /*0800*/  IMAD.MOV.U32 R11, RZ, RZ, 0x0 ;  /* 0x00000000ff0b7424 */ /* 0x000fe400078e00ff */
[----:B------:R-:W-:Y:S02]  /*0810*/  IMAD.MOV.U32 R2, RZ, RZ, R14 ;  /* 0x000000ffff027224 */ /* 0x000fe400078e000e */
[----:B------:R-:W-:Y:S01]  /*0820*/  IMAD.MOV.U32 R3, RZ, RZ, R15 ;  /* 0x000000ffff037224 */ /* 0x000fe200078e000f */
[----:B------:R-:W-:Y:S06]  /*0830*/  RET.REL.NODEC R10 `(_Z25finalPagerankForIterationP6vertexif) ;  /* 0xfffffff40af07950 */ /* 0x000fec0003c3ffff */
.L_x_32:
        /* <DEDUP_REMOVED lines=12> */
.L_x_55:


//--------------------- .text._Z17addToNextPagerankP6vertexPfi --------------------------
	.section	.text._Z17addToNextPagerankP6vertexPfi,"ax",@progbits
	.align	128
        .global         _Z17addToNextPagerankP6vertexPfi
        .type           _Z17addToNextPagerankP6vertexPfi,@function
        .size           _Z17addToNextPagerankP6vertexPfi,(.L_x_56 - _Z17addToNextPagerankP6vertexPfi)
        .other          _Z17addToNextPagerankP6vertexPfi,@"STO_CUDA_ENTRY STV_DEFAULT"
_Z17addToNextPagerankP6vertexPfi:
.text._Z17addToNextPagerankP6vertexPfi:
        /* <DEDUP_REMOVED lines=11> */
[----:B-1----:R-:W2:Y:S02]  /*00b0*/  LDG.E R0, desc[UR4][R4.64+0xc] ;  /* 0x00000c0404007981 */ /* 0x002ea4000c1e1900 */
[----:B--2---:R-:W-:-:S13]  /*00c0*/  ISETP.NE.AND P0, PT, R0, RZ, PT ;  /* 0x000000ff0000720c */ /* 0x004fda0003f05270 */
[----:B------:R-:W-:Y:S05]  /*00d0*/  @!P0 BRA `(.L_x_33) ;  /* 0x0000000000ec8947 */ /* 0x000fea0003800000 */
[----:B------:R-:W-:Y:S02]  /*00e0*/  IMAD.MOV.U32 R11, RZ, RZ, R0 ;  /* 0x000000ffff0b7224 */ /* 0x000fe400078e0000 */
[----:B------:R-:W-:-:S07]  /*00f0*/  IMAD.MOV.U32 R0, RZ, RZ, RZ ;  /* 0x000000ffff007224 */ /* 0x000fce00078e00ff */
.L_x_42:
[----:B------:R-:W2:Y:S04]  /*0100*/  LDG.E R16, desc[UR4][R4.64+0x4] ;  /* 0x0000040404107981 */ /* 0x000ea8000c1e1900 */
[----:B0-----:R-:W3:Y:S01]  /*0110*/  LDG.E.64 R2, desc[UR4][R4.64+0x10] ;  /* 0x0000100404027981 */ /* 0x001ee2000c1e1b00 */
[----:B------:R-:W0:Y:S01]  /*0120*/  I2F.F64.U32 R10, R11 ;  /* 0x0000000b000a7312 */ /* 0x000e220000201800 */
[----:B------:R-:W-:-:S07]  /*0130*/  IMAD.MOV.U32 R8, RZ, RZ, 0x1 ;  /* 0x00000001ff087424 */ /* 0x000fce00078e00ff */
[----:B0-----:R-:W0:Y:S02]  /*0140*/  MUFU.RCP64H R9, R11 ;  /* 0x0000000b00097308 */ /* 0x001e240000001800 */
[----:B0-----:R-:W-:-:S08]  /*0150*/  DFMA R12, -R10, R8, 1 ;  /* 0x3ff000000a0c742b */ /* 0x001fd00000000108 */
[----:B------:R-:W-:-:S08]  /*0160*/  DFMA R12, R12, R12, R12 ;  /* 0x0000000c0c0c722b */ /* 0x000fd0000000000c */
[----:B------:R-:W-:Y:S01]  /*0170*/  DFMA R12, R8, R12, R8 ;  /* 0x0000000c080c722b */ /* 0x000fe20000000008 */
[----:B------:R-:W-:Y:S07]  /*0180*/  YIELD ;  /* 0x0000000000007946 */ /* 0x000fee0003800000 */
[----:B------:R-:W-:Y:S01]  /*0190*/  DFMA R14, -R10, R12, 1 ;  /* 0x3ff000000a0e742b */ /* 0x000fe2000000010c */
[----:B------:R-:W-:Y:S01]  /*01a0*/  UMOV UR6, 0x33333333 ;  /* 0x3333333300067882 */ /* 0x000fe20000000000 */
[----:B------:R-:W-:-:S06]  /*01b0*/  UMOV UR7, 0x3feb3333 ;  /* 0x3feb333300077882 */ /* 0x000fcc0000000000 */
[----:B------:R-:W-:Y:S01]  /*01c0*/  DFMA R14, R12, R14, R12 ;  /* 0x0000000e0c0e722b */ /* 0x000fe2000000000c */
[----:B------:R-:W-:Y:S01]  /*01d0*/  BSSY.RECONVERGENT B0, `(.L_x_34) ;  /* 0x000000e000007945 */ /* 0x000fe20003800200 */
[----:B--2---:R-:W0:Y:S01]  /*01e0*/  F2F.F64.F32 R8, R16 ;  /* 0x0000001000087310 */ /* 0x004e220000201800 */
[----:B---3--:R-:W-:-:S05]  /*01f0*/  IMAD.WIDE.U32 R2, R0, 0x8, R2 ;  /* 0x0000000800027825 */ /* 0x008fca00078e0002 */
[----:B------:R1:W5:Y:S01]  /*0200*/  LD.E.64 R6, desc[UR4][R2.64] ;  /* 0x0000000402067980 */ /* 0x000362000c101b00 */
[----:B0-----:R-:W-:-:S08]  /*0210*/  DMUL R8, R8, UR6 ;  /* 0x0000000608087c28 */ /* 0x001fd00008000000 */
[----:B-1----:R-:W-:-:S08]  /*0220*/  DMUL R2, R8, R14 ;  /* 0x0000000e08027228 */ /* 0x002fd00000000000 */
[----:B------:R-:W-:-:S08]  /*0230*/  DFMA R12, -R10, R2, R8 ;  /* 0x000000020a0c722b */ /* 0x000fd00000000108 */
[----:B------:R-:W-:Y:S01]  /*0240*/  DFMA R2, R14, R12, R2 ;  /* 0x0000000c0e02722b */ /* 0x000fe20000000002 */
[----:B------:R-:W-:-:S09]  /*0250*/  FSETP.GEU.AND P1, PT, |R9|, 6.5827683646048100446e-37, PT ;  /* 0x036000000900780b */ /* 0x000fd20003f2e200 */
[----:B------:R-:W-:-:S05]  /*0260*/  FFMA R12, RZ, R11, R3 ;  /* 0x0000000bff0c7223 */ /* 0x000fca0000000003 */
[----:B------:R-:W-:-:S13]  /*0270*/  FSETP.GT.AND P0, PT, |R12|, 1.469367938527859385e-39, PT ;  /* 0x001000000c00780b */ /* 0x000fda0003f04200 */
[----:B------:R-:W-:Y:S05]  /*0280*/  @P0 BRA P1, `(.L_x_35) ;  /* 0x0000000000080947 */ /* 0x000fea0000800000 */
[----:B------:R-:W-:-:S07]  /*0290*/  MOV R14, 0x2b0 ;  /* 0x000002b0000e7802 */ /* 0x000fce0000000f00 */
[----:B-----5:R-:W-:Y:S05]  /*02a0*/  CALL.REL.NOINC `($__internal_1_$__cuda_sm20_div_rn_f64_full) ;  /* 0x00000000009c7944 */ /* 0x020fea0003c00000 */
.L_x_35:
[----:B------:R-:W-:Y:S05]  /*02b0*/  BSYNC.RECONVERGENT B0 ;  /* 0x0000000000007941 */ /* 0x000fea0003800200 */
.L_x_34:
[----:B------:R-:W0:Y:S02]  /*02c0*/  F2F.F32.F64 R9, R2 ;  /* 0x0000000200097310 */ /* 0x000e240000301000 */
[----:B0----5:R0:W-:Y:S01]  /*02d0*/  ATOM.E.ADD.F32.FTZ.RN.STRONG.GPU P0, RZ, desc[UR4][R6.64+0x8], R9 ;  /* 0x8000080906ff79a2 */ /* 0x0211e2000c10f304 */
[----:B------:R-:W-:Y:S04]  /*02e0*/  BSSY.RECONVERGENT B0, `(.L_x_36) ;  /* 0x0000015000007945 */ /* 0x000fe80003800200 */
[----:B0-----:R-:W-:Y:S05]  /*02f0*/  @P0 BRA `(.L_x_37) ;  /* 0x00000000004c0947 */ /* 0x001fea0003800000 */
[----:B------:R-:W0:Y:S02]  /*0300*/  QSPC.E.S P0, RZ, [R6+0x8] ;  /* 0x0000080006ff73aa */ /* 0x000e240000000500 */
[----:B0-----:R-:W-:Y:S05]  /*0310*/  @!P0 BRA `(.L_x_38) ;  /* 0x0000000000188947 */ /* 0x001fea0003800000 */
[----:B------:R-:W-:-:S07]  /*0320*/  MOV R6, R6 ;  /* 0x0000000600067202 */ /* 0x000fce0000000f00 */
.L_x_39:
[----:B------:R-:W0:Y:S02]  /*0330*/  LDS R2, [R6+0x8] ;  /* 0x0000080006027984 */ /* 0x000e240000000800 */
[----:B0-----:R-:W-:-:S05]  /*0340*/  FADD R3, R9, R2 ;  /* 0x0000000209037221 */ /* 0x001fca0000000000 */
[----:B------:R-:W0:Y:S02]  /*0350*/  ATOMS.CAST.SPIN P0, [R6+0x8], R2, R3 ;  /* 0x000008020600758d */ /* 0x000e240001800003 */
[----:B0-----:R-:W-:Y:S05]  /*0360*/  @!P0 BRA `(.L_x_39) ;  /* 0xfffffffc00f08947 */ /* 0x001fea000383ffff */
[----:B------:R-:W-:Y:S05]  /*0370*/  BRA `(.L_x_37) ;  /* 0x00000000002c7947 */ /* 0x000fea0003800000 */
.L_x_38:
[----:B------:R-:W0:Y:S02]  /*0380*/  QSPC.E.D P0, RZ, [R6+0x8] ;  /* 0x0000080006ff73aa */ /* 0x000e240000000700 */
[----:B0-----:R-:W-:Y:S05]  /*0390*/  @!P0 BRA `(.L_x_40) ;  /* 0x0000000000188947 */ /* 0x001fea0003800000 */
.L_x_41:
[----:B------:R-:W2:Y:S02]  /*03a0*/  LD.E R2, [R6+0x8] ;  /* 0x0000000806027980 */ /* 0x000ea40000100900 */
[----:B--2---:R-:W-:-:S06]  /*03b0*/  FADD R3, R9, R2 ;  /* 0x0000000209037221 */ /* 0x004fcc0000000000 */
[----:B------:R-:W2:Y:S02]  /*03c0*/  ATOM.E.CAST.SPIN PT, R3, [R6+0x8], R2, R3 ;  /* 0x000008020603738b */ /* 0x000ea400019e0103 */
[----:B--2---:R-:W-:-:S13]  /*03d0*/  ISETP.EQ.U32.AND P0, PT, R3, 0x1, PT ;  /* 0x000000010300780c */ /* 0x004fda0003f02070 */
[----:B------:R-:W-:Y:S05]  /*03e0*/  @!P0 BRA `(.L_x_41) ;  /* 0xfffffffc00ec8947 */ /* 0x000fea000383ffff */
[----:B------:R-:W-:Y:S05]  /*03f0*/  BRA `(.L_x_37) ;  /* 0x00000000000c7947 */ /* 0x000fea0003800000 */
.L_x_40:
[----:B------:R-:W2:Y:S02]  /*0400*/  LD.E R2, desc[UR4][R6.64+0x8] ;  /* 0x0000080406027980 */ /* 0x000ea4000c101900 */
[----:B--2---:R-:W-:-:S05]  /*0410*/  FADD R3, R9, R2 ;  /* 0x0000000209037221 */ /* 0x004fca0000000000 */
[----:B------:R0:W-:Y:S02]  /*0420*/  ST.E desc[UR4][R6.64+0x8], R3 ;  /* 0x0000080306007985 */ /* 0x0001e4000c101904 */
.L_x_37:
[----:B------:R-:W-:Y:S05]  /*0430*/  BSYNC.RECONVERGENT B0 ;  /* 0x0000000000007941 */ /* 0x000fea0003800200 */
.L_x_36:
[----:B------:R-:W2:Y:S01]  /*0440*/  LDG.E R11, desc[UR4][R4.64+0xc] ;  /* 0x00000c04040b7981 */ /* 0x000ea2000c1e1900 */
[----:B------:R-:W-:-:S05]  /*0450*/  VIADD R0, R0, 0x1 ;  /* 0x0000000100007836 */ /* 0x000fca0000000000 */
[----:B--2---:R-:W-:-:S13]  /*0460*/  ISETP.GE.U32.AND P0, PT, R0, R11, PT ;  /* 0x0000000b0000720c */ /* 0x004fda0003f06070 */
[----:B------:R-:W-:Y:S05]  /*0470*/  @!P0 BRA `(.L_x_42) ;  /* 0xfffffffc00208947 */ /* 0x000fea000383ffff */
[----:B------:R-:W-:Y:S05]  /*0480*/  EXIT ;  /* 0x000000000000794d */ /* 0x000fea0003800000 */
.L_x_33:
[----:B------:R-:W2:Y:S01]  /*0490*/  LDG.E R4, desc[UR4][R4.64+0x4] ;  /* 0x0000040404047981 */ /* 0x000ea2000c1e1900 */
[----:B------:R-:W-:Y:S01]  /*04a0*/  UMOV UR6, 0x33333333 ;  /* 0x3333333300067882 */ /* 0x000fe20000000000 */
[----:B------:R-:W-:Y:S01]  /*04b0*/  UMOV UR7, 0x3feb3333 ;  /* 0x3feb333300077882 */ /* 0x000fe20000000000 */
[----:B------:R-:W0:Y:S01]  /*04c0*/  LDC.64 R6, c[0x0][0x388] ;  /* 0x0000e200ff067b82 */ /* 0x000e220000000a00 */
[----:B--2---:R-:W1:Y:S02]  /*04d0*/  F2F.F64.F32 R2, R4 ;  /* 0x0000000400027310 */ /* 0x004e640000201800 */
[----:B-1----:R-:W-:-:S10]  /*04e0*/  DMUL R2, R2, UR6 ;  /* 0x0000000602027c28 */ /* 0x002fd40008000000 */
[----:B------:R-:W0:Y:S02]  /*04f0*/  F2F.F32.F64 R3, R2 ;  /* 0x0000000200037310 */ /* 0x000e240000301000 */
[----:B0-----:R-:W-:Y:S01]  /*0500*/  REDG.E.ADD.F32.FTZ.RN.STRONG.GPU desc[UR4][R6.64], R3 ;  /* 0x00000003060079a6 */ /* 0x001fe2000c12f304 */
[----:B------:R-:W-:Y:S05]  /*0510*/  EXIT ;  /* 0x000000000000794d */ /* 0x000fea0003800000 */
        .weak           $__internal_1_$__cuda_sm20_div_rn_f64_full
        .type           $__internal_1_$__cuda_sm20_div_rn_f64_full,@function
        .size           $__internal_1_$__cuda_sm20_div_rn_f64_full,(.L_x_56 - $__internal_1_$__cuda_sm20_div_rn_f64_full)
$__internal_1_$__cuda_sm20_div_rn_f64_full:
[C---:B------:R-:W-:Y:S01]  /*0520*/  FSETP.GEU.AND P0, PT, |R11|.reuse, 1.469367938527859385e-39, PT ;  /* 0x001000000b00780b */ /* 0x040fe20003f0e200 */
[----:B------:R-:W-:Y:S01]  /*0530*/  IMAD.MOV.U32 R12, RZ, RZ, 0x1 ;  /* 0x00000001ff0c7424 */ /* 0x000fe200078e00ff */
[----:B------:R-:W-:Y:S01]  /*0540*/  LOP3.LUT R2, R11, 0x800fffff, RZ, 0xc0, !PT ;  /* 0x800fffff0b027812 */ /* 0x000fe200078ec0ff */
[----:B------:R-:W-:Y:S01]  /*0550*/  BSSY.RECONVERGENT B1, `(.L_x_43) ;  /* 0x0000055000017945 */ /* 0x000fe20003800200 */
[C---:B------:R-:W-:Y:S02]  /*0560*/  FSETP.GEU.AND P2, PT, |R9|.reuse, 1.469367938527859385e-39, PT ;  /* 0x001000000900780b */ /* 0x040fe40003f4e200 */
[----:B------:R-:W-:Y:S01]  /*0570*/  LOP3.LUT R3, R2, 0x3ff00000, RZ, 0xfc, !PT ;  /* 0x3ff0000002037812 */ /* 0x000fe200078efcff */
[----:B------:R-:W-:Y:S01]  /*0580*/  IMAD.MOV.U32 R2, RZ, RZ, R10 ;  /* 0x000000ffff027224 */ /* 0x000fe200078e000a */
[----:B------:R-:W-:Y:S02]  /*0590*/  LOP3.LUT R15, R9, 0x7ff00000, RZ, 0xc0, !PT ;  /* 0x7ff00000090f7812 */ /* 0x000fe400078ec0ff */
[----:B------:R-:W-:-:S03]  /*05a0*/  LOP3.LUT R22, R11, 0x7ff00000, RZ, 0xc0, !PT ;  /* 0x7ff000000b167812 */ /* 0x000fc600078ec0ff */
[----:B------:R-:W-:Y:S01]  /*05b0*/  @!P0 DMUL R2, R10, 8.98846567431157953865e+307 ;  /* 0x7fe000000a028828 */ /* 0x000fe20000000000 */
[----:B------:R-:W-:-:S03]  /*05c0*/  ISETP.GE.U32.AND P1, PT, R15, R22, PT ;  /* 0x000000160f00720c */ /* 0x000fc60003f26070 */
[----:B------:R-:W-:Y:S01]  /*05d0*/  @!P2 LOP3.LUT R20, R11, 0x7ff00000, RZ, 0xc0, !PT ;  /* 0x7ff000000b14a812 */ /* 0x000fe200078ec0ff */
[----:B------:R-:W-:Y:S01]  /*05e0*/  @!P2 IMAD.MOV.U32 R24, RZ, RZ, RZ ;  /* 0x000000ffff18a224 */ /* 0x000fe200078e00ff */
[----:B------:R-:W0:Y:S02]  /*05f0*/  MUFU.RCP64H R13, R3 ;  /* 0x00000003000d7308 */ /* 0x000e240000001800 */
[----:B------:R-:W-:Y:S01]  /*0600*/  @!P2 ISETP.GE.U32.AND P3, PT, R15, R20, PT ;  /* 0x000000140f00a20c */ /* 0x000fe20003f66070 */
[----:B0-----:R-:W-:-:S08]  /*0610*/  DFMA R16, R12, -R2, 1 ;  /* 0x3ff000000c10742b */ /* 0x001fd00000000802 */
[----:B------:R-:W-:Y:S01]  /*0620*/  DFMA R18, R16, R16, R16 ;  /* 0x000000101012722b */ /* 0x000fe20000000010 */
[----:B------:R-:W-:-:S05]  /*0630*/  IMAD.MOV.U32 R16, RZ, RZ, 0x1ca00000 ;  /* 0x1ca00000ff107424 */ /* 0x000fca00078e00ff */
[C---:B------:R-:W-:Y:S02]  /*0640*/  @!P2 SEL R17, R16.reuse, 0x63400000, !P3 ;  /* 0x634000001011a807 */ /* 0x040fe40005800000 */
[----:B------:R-:W-:Y:S01]  /*0650*/  DFMA R18, R12, R18, R12 ;  /* 0x000000120c12722b */ /* 0x000fe2000000000c */
[----:B------:R-:W-:Y:S01]  /*0660*/  SEL R13, R16, 0x63400000, !P1 ;  /* 0x63400000100d7807 */ /* 0x000fe20004800000 */
[----:B------:R-:W-:Y:S01]  /*0670*/  IMAD.MOV.U32 R12, RZ, RZ, R8 ;  /* 0x000000ffff0c7224 */ /* 0x000fe200078e0008 */
[--C-:B------:R-:W-:Y:S02]  /*0680*/  @!P2 LOP3.LUT R17, R17, 0x80000000, R9.reuse, 0xf8, !PT ;  /* 0x800000001111a812 */ /* 0x100fe400078ef809 */
[----:B------:R-:W-:Y:S02]  /*0690*/  LOP3.LUT R13, R13, 0x800fffff, R9, 0xf8, !PT ;  /* 0x800fffff0d0d7812 */ /* 0x000fe400078ef809 */
[----:B------:R-:W-:Y:S01]  /*06a0*/  @!P2 LOP3.LUT R25, R17, 0x100000, RZ, 0xfc, !PT ;  /* 0x001000001119a812 */ /* 0x000fe200078efcff */
[----:B------:R-:W-:-:S05]  /*06b0*/  DFMA R20, R18, -R2, 1 ;  /* 0x3ff000001214742b */ /* 0x000fca0000000802 */
[----:B------:R-:W-:Y:S01]  /*06c0*/  @!P2 DFMA R12, R12, 2, -R24 ;  /* 0x400000000c0ca82b */ /* 0x000fe20000000818 */
[----:B------:R-:W-:Y:S02]  /*06d0*/  IMAD.MOV.U32 R24, RZ, RZ, R15 ;  /* 0x000000ffff187224 */ /* 0x000fe400078e000f */
[----:B------:R-:W-:Y:S01]  /*06e0*/  DFMA R18, R18, R20, R18 ;  /* 0x000000141212722b */ /* 0x000fe20000000012 */
[----:B------:R-:W-:Y:S01]  /*06f0*/  IMAD.MOV.U32 R25, RZ, RZ, R22 ;  /* 0x000000ffff197224 */ /* 0x000fe200078e0016 */
[----:B------:R-:W-:-:S05]  /*0700*/  @!P0 LOP3.LUT R25, R3, 0x7ff00000, RZ, 0xc0, !PT ;  /* 0x7ff0000003198812 */ /* 0x000fca00078ec0ff */
[----:B------:R-:W-:Y:S01]  /*0710*/  @!P2 LOP3.LUT R24, R13, 0x7ff00000, RZ, 0xc0, !PT ;  /* 0x7ff000000d18a812 */ /* 0x000fe200078ec0ff */
[----:B------:R-:W-:-:S04]  /*0720*/  DMUL R20, R18, R12 ;  /* 0x0000000c12147228 */ /* 0x000fc80000000000 */
[----:B------:R-:W-:-:S04]  /*0730*/  VIADD R17, R24, 0xffffffff ;  /* 0xffffffff18117836 */ /* 0x000fc80000000000 */
[----:B------:R-:W-:Y:S01]  /*0740*/  DFMA R22, R20, -R2, R12 ;  /* 0x800000021416722b */ /* 0x000fe2000000000c */
[----:B------:R-:W-:Y:S01]  /*0750*/  ISETP.GT.U32.AND P0, PT, R17, 0x7feffffe, PT ;  /* 0x7feffffe1100780c */ /* 0x000fe20003f04070 */
[----:B------:R-:W-:-:S05]  /*0760*/  VIADD R17, R25, 0xffffffff ;  /* 0xffffffff19117836 */ /* 0x000fca0000000000 */
[----:B------:R-:W-:Y:S01]  /*0770*/  ISETP.GT.U32.OR P0, PT, R17, 0x7feffffe, P0 ;  /* 0x7feffffe1100780c */ /* 0x000fe20000704470 */
[----:B------:R-:W-:-:S12]  /*0780*/  DFMA R18, R18, R22, R20 ;  /* 0x000000161212722b */ /* 0x000fd80000000014 */
[----:B------:R-:W-:Y:S05]  /*0790*/  @P0 BRA `(.L_x_44) ;  /* 0x00000000006c0947 */ /* 0x000fea0003800000 */
[----:B------:R-:W-:-:S04]  /*07a0*/  LOP3.LUT R20, R11, 0x7ff00000, RZ, 0xc0, !PT ;  /* 0x7ff000000b147812 */ /* 0x000fc800078ec0ff */
[CC--:B------:R-:W-:Y:S02]  /*07b0*/  VIADDMNMX R8, R15.reuse, -R20.reuse, 0xb9600000, !PT ;  /* 0xb96000000f087446 */ /* 0x0c0fe40007800914 */
[----:B------:R-:W-:Y:S01]  /*07c0*/  ISETP.GE.U32.AND P0, PT, R15, R20, PT ;  /* 0x000000140f00720c */ /* 0x000fe20003f06070 */
[----:B------:R-:W-:Y:S01]  /*07d0*/  IMAD.MOV.U32 R20, RZ, RZ, RZ ;  /* 0x000000ffff147224 */ /* 0x000fe200078e00ff */
[----:B------:R-:W-:Y:S02]  /*07e0*/  VIMNMX R8, PT, PT, R8, 0x46a00000, PT ;  /* 0x46a0000008087848 */ /* 0x000fe40003fe0100 */
[----:B------:R-:W-:-:S05]  /*07f0*/  SEL R9, R16, 0x63400000, !P0 ;  /* 0x6340000010097807 */ /* 0x000fca0004000000 */
[----:B------:R-:W-:-:S04]  /*0800*/  IMAD.IADD R8, R8, 0x1, -R9 ;  /* 0x0000000108087824 */ /* 0x000fc800078e0a09 */
        /* <DEDUP_REMOVED lines=10> */
[----:B------:R-:W-:Y:S02]  /*08b0*/  IMAD.MOV R3, RZ, RZ, -R8 ;  /* 0x000000ffff037224 */ /* 0x000fe400078e0a08 */
[----:B------:R-:W-:-:S06]  /*08c0*/  IMAD.MOV.U32 R2, RZ, RZ, RZ ;  /* 0x000000ffff027224 */ /* 0x000fcc00078e00ff */
[----:B------:R-:W-:Y:S02]  /*08d0*/  DFMA R2, R16, -R2, R18 ;  /* 0x800000021002722b */ /* 0x000fe40000000012 */
[----:B------:R-:W-:-:S04]  /*08e0*/  DMUL.RP R18, R18, R20 ;  /* 0x0000001412127228 */ /* 0x000fc80000008000 */
[----:B------:R-:W-:-:S04]  /*08f0*/  IADD3 R2, PT, PT, -R8, -0x43300000, RZ ;  /* 0xbcd0000008027810 */ /* 0x000fc80007ffe1ff */
[----:B------:R-:W-:Y:S02]  /*0900*/  FSETP.NEU.AND P0, PT, |R3|, R2, PT ;  /* 0x000000020300720b */ /* 0x000fe40003f0d200 */
[----:B------:R-:W-:Y:S02]  /*0910*/  LOP3.LUT R11, R19, R11, RZ, 0x3c, !PT ;  /* 0x0000000b130b7212 */ /* 0x000fe400078e3cff */
[----:B------:R-:W-:Y:S02]  /*0920*/  FSEL R16, R18, R16, !P0 ;  /* 0x0000001012107208 */ /* 0x000fe40004000000 */
[----:B------:R-:W-:Y:S01]  /*0930*/  FSEL R17, R11, R17, !P0 ;  /* 0x000000110b117208 */ /* 0x000fe20004000000 */
[----:B------:R-:W-:Y:S06]  /*0940*/  BRA `(.L_x_45) ;  /* 0x0000000000547947 */ /* 0x000fec0003800000 */
.L_x_44:
        /* <DEDUP_REMOVED lines=16> */
.L_x_47:
[----:B------:R-:W-:Y:S01]  /*0a50*/  LOP3.LUT R17, R11, 0x80000, RZ, 0xfc, !PT ;  /* 0x000800000b117812 */ /* 0x000fe200078efcff */
[----:B------:R-:W-:Y:S01]  /*0a60*/  IMAD.MOV.U32 R16, RZ, RZ, R10 ;  /* 0x000000ffff107224 */ /* 0x000fe200078e000a */
[----:B------:R-:W-:Y:S06]  /*0a70*/  BRA `(.L_x_45) ;  /* 0x0000000000087947 */ /* 0x000fec0003800000 */
.L_x_46:
[----:B------:R-:W-:Y:S01]  /*0a80*/  LOP3.LUT R17, R9, 0x80000, RZ, 0xfc, !PT ;  /* 0x0008000009117812 */ /* 0x000fe200078efcff */
[----:B------:R-:W-:-:S07]  /*0a90*/  IMAD.MOV.U32 R16, RZ, RZ, R8 ;  /* 0x000000ffff107224 */ /* 0x000fce00078e0008 */
.L_x_45:
[----:B------:R-:W-:Y:S05]  /*0aa0*/  BSYNC.RECONVERGENT B1 ;  /* 0x0000000000017941 */ /* 0x000fea0003800200 */
.L_x_43:
[----:B------:R-:W-:Y:S02]  /*0ab0*/  IMAD.MOV.U32 R15, RZ, RZ, 0x0 ;  /* 0x00000000ff0f7424 */ /* 0x000fe400078e00ff */
[----:B------:R-:W-:Y:S02]  /*0ac0*/  IMAD.MOV.U32 R2, RZ, RZ, R16 ;  /* 0x000000ffff027224 */ /* 0x000fe400078e0010 */
[----:B------:R-:W-:Y:S01]  /*0ad0*/  IMAD.MOV.U32 R3, RZ, RZ, R17 ;  /* 0x000000ffff037224 */ /* 0x000fe200078e0011 */
[----:B------:R-:W-:Y:S06]  /*0ae0*/  RET.REL.NODEC R14 `(_Z17addToNextPagerankP6vertexPfi) ;  /* 0xfffffff40e447950 */ /* 0x000fec0003c3ffff */
.L_x_48:
        /* <DEDUP_REMOVED lines=9> */
.L_x_56:


//--------------------- .text._Z19initializePageranksP6vertexi --------------------------
	.section	.text._Z19initializePageranksP6vertexi,"ax",@progbits
	.align	128
        .global         _Z19initializePageranksP6vertexi
        .type           _Z19initializePageranksP6vertexi,@function
        .size           _Z19initializePageranksP6vertexi,(.L_x_57 - _Z19initializePageranksP6vertexi)
        .other          _Z19initializePageranksP6vertexi,@"STO_CUDA_ENTRY STV_DEFAULT"
_Z19initializePageranksP6vertexi:
.text._Z19initializePageranksP6vertexi:
        /* <DEDUP_REMOVED lines=9> */
[----:B------:R-:W0:Y:S04]  /*0090*/  LDCU.64 UR4, c[0x0][0x358] ;  /* 0x00006b00ff0477ac */ /* 0x000e280008000a00 */
[----:B------:R-:W-:-:S05]  /*00a0*/  VIADD R3, R0, 0x1800000 ;  /* 0x0180000000037836 */ /* 0x000fca0000000000 */
[----:B------:R-:W-:-:S04]  /*00b0*/  LOP3.LUT R3, R3, 0x7f800000, RZ, 0xc0, !PT ;  /* 0x7f80000003037812 */ /* 0x000fc800078ec0ff */
[----:B------:R-:W-:-:S13]  /*00c0*/  ISETP.GT.U32.AND P0, PT, R3, 0x1ffffff, PT ;  /* 0x01ffffff0300780c */ /* 0x000fda0003f04070 */
[----:B0-----:R-:W-:Y:S05]  /*00d0*/  @P0 BRA `(.L_x_49) ;  /* 0x0000000000100947 */ /* 0x001fea0003800000 */
[----:B------:R-:W-:-:S07]  /*00e0*/  MOV R4, 0x100 ;  /* 0x0000010000047802 */ /* 0x000fce0000000f00 */
[----:B------:R-:W-:Y:S05]  /*00f0*/  CALL.REL.NOINC `($__internal_2_$__cuda_sm20_rcp_rn_f32_slowpath) ;  /* 0x00000000002c7944 */ /* 0x000fea0003c00000 */
[----:B------:R-:W-:Y:S01]  /*0100*/  IMAD.MOV.U32 R7, RZ, RZ, R3 ;  /* 0x000000ffff077224 */ /* 0x000fe200078e0003 */
[----:B------:R-:W-:Y:S06]  /*0110*/  BRA `(.L_x_50) ;  /* 0x0000000000107947 */ /* 0x000fec0003800000 */
.L_x_49:
[----:B------:R-:W0:Y:S02]  /*0120*/  MUFU.RCP R7, R0 ;  /* 0x0000000000077308 */ /* 0x000e240000001000 */
[----:B0-----:R-:W-:-:S04]  /*0130*/  FFMA R3, R0, R7, -1 ;  /* 0xbf80000000037423 */ /* 0x001fc80000000007 */
[----:B------:R-:W-:-:S04]  /*0140*/  FADD.FTZ R4, -R3, -RZ ;  /* 0x800000ff03047221 */ /* 0x000fc80000010100 */
[----:B------:R-:W-:-:S07]  /*0150*/  FFMA R7, R7, R4, R7 ;  /* 0x0000000407077223 */ /* 0x000fce0000000007 */
.L_x_50:
[----:B------:R-:W0:Y:S02]  /*0160*/  LDC.64 R4, c[0x0][0x380] ;  /* 0x0000e000ff047b82 */ /* 0x000e240000000a00 */
[----:B0-----:R-:W-:-:S05]  /*0170*/  IMAD.WIDE R2, R2, 0x18, R4 ;  /* 0x0000001802027825 */ /* 0x001fca00078e0204 */
[----:B------:R-:W-:Y:S04]  /*0180*/  STG.E desc[UR4][R2.64+0x4], R7 ;  /* 0x0000040702007986 */ /* 0x000fe8000c101904 */
[----:B------:R-:W-:Y:S01]  /*0190*/  STG.E desc[UR4][R2.64+0x8], RZ ;  /* 0x000008ff02007986 */ /* 0x000fe2000c101904 */
[----:B------:R-:W-:Y:S05]  /*01a0*/  EXIT ;  /* 0x000000000000794d */ /* 0x000fea0003800000 */
        .weak           $__internal_2_$__cuda_sm20_rcp_rn_f32_slowpath
        .type           $__internal_2_$__cuda_sm20_rcp_rn_f32_slowpath,@function
        .size           $__internal_2_$__cuda_sm20_rcp_rn_f32_slowpath,(.L_x_57 - $__internal_2_$__cuda_sm20_rcp_rn_f32_slowpath)
$__internal_2_$__cuda_sm20_rcp_rn_f32_slowpath:
[----:B------:R-:W-:-:S05]  /*01b0*/  IMAD.SHL.U32 R3, R0, 0x2, RZ ;  /* 0x0000000200037824 */ /* 0x000fca00078e00ff */
[----:B------:R-:W-:-:S04]  /*01c0*/  SHF.R.U32.HI R3, RZ, 0x18, R3 ;  /* 0x00000018ff037819 */ /* 0x000fc80000011603 */
[----:B------:R-:W-:-:S13]  /*01d0*/  ISETP.NE.U32.AND P0, PT, R3, RZ, PT ;  /* 0x000000ff0300720c */ /* 0x000fda0003f05070 */
[----:B------:R-:W-:Y:S05]  /*01e0*/  @P0 BRA `(.L_x_51) ;  /* 0x00000000002c0947 */ /* 0x000fea0003800000 */
[----:B------:R-:W-:-:S05]  /*01f0*/  IMAD.SHL.U32 R3, R0, 0x2, RZ ;  /* 0x0000000200037824 */ /* 0x000fca00078e00ff */
[----:B------:R-:W-:-:S13]  /*0200*/  ISETP.NE.AND P0, PT, R3, RZ, PT ;  /* 0x000000ff0300720c */ /* 0x000fda0003f05270 */
[----:B------:R2:W3:Y:S01]  /*0210*/  @!P0 MUFU.RCP R3, R0 ;  /* 0x0000000000038308 */ /* 0x0004e20000001000 */
[----:B------:R-:W-:Y:S05]  /*0220*/  @!P0 BRA `(.L_x_52) ;  /* 0x0000000000a48947 */ /* 0x000fea0003800000 */
[----:B------:R-:W-:-:S04]  /*0230*/  FFMA R5, R0, 1.84467440737095516160e+19, RZ ;  /* 0x5f80000000057823 */ /* 0x000fc800000000ff */
[----:B--2---:R-:W3:Y:S02]  /*0240*/  MUFU.RCP R0, R5 ;  /* 0x0000000500007308 */ /* 0x004ee40000001000 */
[----:B---3--:R-:W-:-:S04]  /*0250*/  FFMA R3, R5, R0, -1 ;  /* 0xbf80000005037423 */ /* 0x008fc80000000000 */
[----:B------:R-:W-:-:S04]  /*0260*/  FADD.FTZ R3, -R3, -RZ ;  /* 0x800000ff03037221 */ /* 0x000fc80000010100 */
[----:B------:R-:W-:-:S04]  /*0270*/  FFMA R0, R0, R3, R0 ;  /* 0x0000000300007223 */ /* 0x000fc80000000000 */
[----:B------:R-:W-:Y:S01]  /*0280*/  FFMA R3, R0, 1.84467440737095516160e+19, RZ ;  /* 0x5f80000000037823 */ /* 0x000fe200000000ff */
[----:B------:R-:W-:Y:S06]  /*0290*/  BRA `(.L_x_52) ;  /* 0x0000000000887947 */ /* 0x000fec0003800000 */
.L_x_51:
[----:B------:R-:W-:-:S05]  /*02a0*/  VIADD R5, R3, 0xffffff03 ;  /* 0xffffff0303057836 */ /* 0x000fca0000000000 */
[----:B------:R-:W-:-:S13]  /*02b0*/  ISETP.GT.U32.AND P0, PT, R5, 0x1, PT ;  /* 0x000000010500780c */ /* 0x000fda0003f04070 */
[----:B------:R-:W-:Y:S05]  /*02c0*/  @P0 BRA `(.L_x_53) ;  /* 0x0000000000780947 */ /* 0x000fea0003800000 */
[----:B------:R-:W-:Y:S01]  /*02d0*/  LOP3.LUT R6, R0, 0x7fffff, RZ, 0xc0, !PT ;  /* 0x007fffff00067812 */ /* 0x000fe200078ec0ff */
[----:B------:R-:W-:Y:S02]  /*02e0*/  IMAD.MOV.U32 R10, RZ, RZ, 0x3 ;  /* 0x00000003ff0a7424 */ /* 0x000fe400078e00ff */
[----:B------:R-:W-:Y:S01]  /*02f0*/  VIADD R3, R3, 0xffffff04 ;  /* 0xffffff0403037836 */ /* 0x000fe20000000000 */
[----:B------:R-:W-:Y:S02]  /*0300*/  LOP3.LUT R6, R6, 0x3f800000, RZ, 0xfc, !PT ;  /* 0x3f80000006067812 */ /* 0x000fe400078efcff */
[----:B------:R-:W-:Y:S02]  /*0310*/  SHF.L.U32 R11, R10, R5, RZ ;  /* 0x000000050a0b7219 */ /* 0x000fe400000006ff */
[----:B------:R-:W0:Y:S02]  /*0320*/  MUFU.RCP R7, R6 ;  /* 0x0000000600077308 */ /* 0x000e240000001000 */
[----:B0-----:R-:W-:-:S04]  /*0330*/  FFMA R8, R6, R7, -1 ;  /* 0xbf80000006087423 */ /* 0x001fc80000000007 */
[----:B------:R-:W-:-:S04]  /*0340*/  FADD.FTZ R8, -R8, -RZ ;  /* 0x800000ff08087221 */ /* 0x000fc80000010100 */
[CCC-:B------:R-:W-:Y:S01]  /*0350*/  FFMA.RM R9, R7.reuse, R8.reuse, R7.reuse ;  /* 0x0000000807097223 */ /* 0x1c0fe20000004007 */
[----:B------:R-:W-:-:S04]  /*0360*/  FFMA.RP R8, R7, R8, R7 ;  /* 0x0000000807087223 */ /* 0x000fc80000008007 */
[C---:B------:R-:W-:Y:S02]  /*0370*/  LOP3.LUT R7, R9.reuse, 0x7fffff, RZ, 0xc0, !PT ;  /* 0x007fffff09077812 */ /* 0x040fe400078ec0ff */
[----:B------:R-:W-:Y:S02]  /*0380*/  FSETP.NEU.FTZ.AND P0, PT, R9, R8, PT ;  /* 0x000000080900720b */ /* 0x000fe40003f1d000 */
[----:B------:R-:W-:Y:S02]  /*0390*/  LOP3.LUT R8, R7, 0x800000, RZ, 0xfc, !PT ;  /* 0x0080000007087812 */ /* 0x000fe400078efcff */
[----:B------:R-:W-:Y:S02]  /*03a0*/  SEL R7, RZ, 0xffffffff, !P0 ;  /* 0xffffffffff077807 */ /* 0x000fe40004000000 */
[----:B------:R-:W-:Y:S02]  /*03b0*/  LOP3.LUT R6, R11, R8, RZ, 0xc0, !PT ;  /* 0x000000080b067212 */ /* 0x000fe400078ec0ff */
[----:B------:R-:W-:Y:S01]  /*03c0*/  SHF.R.U32.HI R3, RZ, R3, R8 ;  /* 0x00000003ff037219 */ /* 0x000fe20000011608 */
[----:B------:R-:W-:Y:S01]  /*03d0*/  IMAD.MOV R7, RZ, RZ, -R7 ;  /* 0x000000ffff077224 */ /* 0x000fe200078e0a07 */
[----:B------:R-:W-:-:S04]  /*03e0*/  SHF.R.U32.HI R6, RZ, R5, R6 ;  /* 0x00000005ff067219 */ /* 0x000fc80000011606 */
[----:B------:R-:W-:Y:S02]  /*03f0*/  LOP3.LUT P1, RZ, R7, R5, R8, 0xf8, !PT ;  /* 0x0000000507ff7212 */ /* 0x000fe4000782f808 */
[C---:B------:R-:W-:Y:S02]  /*0400*/  LOP3.LUT P0, RZ, R6.reuse, 0x1, RZ, 0xc0, !PT ;  /* 0x0000000106ff7812 */ /* 0x040fe4000780c0ff */
[----:B------:R-:W-:-:S04]  /*0410*/  LOP3.LUT P2, RZ, R6, 0x2, RZ, 0xc0, !PT ;  /* 0x0000000206ff7812 */ /* 0x000fc8000784c0ff */
[----:B------:R-:W-:Y:S02]  /*0420*/  PLOP3.LUT P0, PT, P0, P1, P2, 0xe0, 0x0 ;  /* 0x000000000000781c */ /* 0x000fe40000703c20 */
[----:B------:R-:W-:Y:S02]  /*0430*/  LOP3.LUT P1, RZ, R0, 0x7fffff, RZ, 0xc0, !PT ;  /* 0x007fffff00ff7812 */ /* 0x000fe4000782c0ff */
[----:B------:R-:W-:-:S05]  /*0440*/  SEL R5, RZ, 0x1, !P0 ;  /* 0x00000001ff057807 */ /* 0x000fca0004000000 */
[----:B------:R-:W-:-:S05]  /*0450*/  IMAD.MOV R5, RZ, RZ, -R5 ;  /* 0x000000ffff057224 */ /* 0x000fca00078e0a05 */
[----:B------:R-:W-:-:S13]  /*0460*/  ISETP.GE.AND P0, PT, R5, RZ, PT ;  /* 0x000000ff0500720c */ /* 0x000fda0003f06270 */
[----:B------:R-:W-:-:S04]  /*0470*/  @!P0 VIADD R3, R3, 0x1 ;  /* 0x0000000103038836 */ /* 0x000fc80000000000 */
[----:B------:R-:W-:-:S05]  /*0480*/  @!P1 IMAD.SHL.U32 R3, R3, 0x2, RZ ;  /* 0x0000000203039824 */ /* 0x000fca00078e00ff */
[----:B------:R-:W-:Y:S01]  /*0490*/  LOP3.LUT R3, R3, 0x80000000, R0, 0xf8, !PT ;  /* 0x8000000003037812 */ /* 0x000fe200078ef800 */
[----:B------:R-:W-:Y:S06]  /*04a0*/  BRA `(.L_x_52) ;  /* 0x0000000000047947 */ /* 0x000fec0003800000 */
.L_x_53:
[----:B------:R0:W1:Y:S02]  /*04b0*/  MUFU.RCP R3, R0 ;  /* 0x0000000000037308 */ /* 0x0000640000001000 */
.L_x_52:
[----:B------:R-:W-:-:S04]  /*04c0*/  IMAD.MOV.U32 R5, RZ, RZ, 0x0 ;  /* 0x00000000ff057424 */ /* 0x000fc800078e00ff */
[----:B0123--:R-:W-:Y:S05]  /*04d0*/  RET.REL.NODEC R4 `(_Z19initializePageranksP6vertexi) ;  /* 0xfffffff804c87950 */ /* 0x00ffea0003c3ffff */
.L_x_54:
        /* <DEDUP_REMOVED lines=10> */
.L_x_57:


//--------------------- .nv.shared.reserved.0     --------------------------
	.section	.nv.shared.reserved.0,"aw",@nobits
	.weak		__nv_reservedSMEM_offset_0_alias
	.size		__nv_reservedSMEM_offset_0_alias, 0, 64
	.other		__nv_reservedSMEM_offset_0_alias,@"STO_CUDA_RESERVED_SHARED STV_DEFAULT"
__nv_reservedSMEM_offset_0_alias:
	.zero		0
	.zero		64


//--------------------- .nv.shared._Z11convergenceP6vertexPfi --------------------------
	.section	.nv.shared._Z11convergenceP6vertexPfi,"aw",@nobits
	.sectionflags	@""
	.align	4
.nv.shared._Z11convergenceP6vertexPfi:
	.zero		5120


//--------------------- .nv.constant0._Z14getConvergencePfS_ --------------------------
	.section	.nv.constant0._Z14getConvergencePfS_,"a",@progbits
	.sectionflags	@""
	.align	4
.nv.constant0._Z14getConvergencePfS_:
	.zero		912


//--------------------- .nv.constant0._Z11convergenceP6vertexPfi --------------------------
	.section	.nv.constant0._Z11convergenceP6vertexPfi,"a",@progbits
	.sectionflags	@""
	.align	4
.nv.constant0._Z11convergenceP6vertexPfi:
	.zero		916


//--------------------- .nv.constant0._Z20setPageranksFromNextP6vertexi --------------------------
	.section	.nv.constant0._Z20setPageranksFromNextP6vertexi,"a",@progbits
	.sectionflags	@""
	.align	4
.nv.constant0._Z20setPageranksFromNextP6vertexi:
	.zero		908


//--------------------- .nv.constant0._Z25finalPagerankForIterationP6vertexif --------------------------
	.section	.nv.constant0._Z25finalPagerankForIterationP6vertexif,"a",@progbits
	.sectionflags	@""
	.align	4
.nv.constant0._Z25finalPagerankForIterationP6vertexif:
	.zero		912


//--------------------- .nv.constant0._Z17addToNextPagerankP6vertexPfi --------------------------
	.section	.nv.constant0._Z17addToNextPagerankP6vertexPfi,"a",@progbits
	.sectionflags	@""
	.align	4
.nv.constant0._Z17addToNextPagerankP6vertexPfi:
	.zero		916


//--------------------- .nv.constant0._Z19initializePageranksP6vertexi --------------------------
	.section	.nv.constant0._Z19initializePageranksP6vertexi,"a",@progbits
	.sectionflags	@""
	.align	4
.nv.constant0._Z19initializePageranksP6vertexi:
	.zero		908


//--------------------- SYMBOLS --------------------------

	.type		.nv.reservedSmem.offset0,@object
	.size		.nv.reservedSmem.offset0,0x4
	.type		.nv.reservedSmem.cap,@object
	.size		.nv.reservedSmem.cap,0x4
